	.target	sm_100a

	.elftype	@"ET_EXEC"


//--------------------- .note.nv.tkinfo           --------------------------
	.section	.note.nv.tkinfo,"",@"SHT_NOTE"
	.sectionflags	@"SHF_NOTE_NV_TKINFO"
	.tkinfo
        /*0018*/ 	.word	0x00000002
        /*0030*/ 	.string	""
        /*0030*/ 	.string	"ptxas"
        /*0030*/ 	.string	"Cuda compilation tools, release 13.0, V13.0.88"
        /*0030*/ 	.string	"Build cuda_13.0.r13.0/compiler.36424714_0"
        /*0030*/ 	.string	"-arch sm_100a -m 64 "



//--------------------- .note.nv.cuinfo           --------------------------
	.section	.note.nv.cuinfo,"",@"SHT_NOTE"
	.sectionflags	@"SHF_NOTE_NV_CUINFO"
        /*0018*/ 	.short	0x0002
        /*001a*/ 	.short	0x0064
        /*001c*/ 	.short	0x0082
	.zero		2


//--------------------- .nv.info                  --------------------------
	.section	.nv.info,"",@"SHT_CUDA_INFO"
	.align	4


	//----- nvinfo : EIATTR_REGCOUNT
	.align		4
        /*0000*/ 	.byte	0x04, 0x2f
        /*0002*/ 	.short	(.L_19 - .L_18)
	.align		4
.L_18:
        /*0004*/ 	.word	index@(_ZN7cutlass13device_kernelINS_4gemm6kernel13GemmUniversalIN4cute5tupleIJiiiiEEENS1_10collective13CollectiveMmaINS1_35MainloopSm100TmaUmmaWarpSpecializedILi9ELi2ELi4ENS5_IJNS4_1CILi1EEESB_SB_EEEEENS5_IJNSA_ILi64EEENSA_ILi256EEENSA_ILi32EEEEEENS_6half_tENS5_IJlSB_lEEESI_SJ_NS4_8TiledMMAINS4_8MMA_AtomIJNS4_20SM100_MMA_F16BF16_SSISI_SI_fLi64ELi256ELNS4_4UMMA5MajorE0ELSO_0ELNSN_7ScaleInE0ELSP_0EEEEEENS4_6LayoutISC_NS5_IJNSA_ILi0EEEST_ST_EEEEENS5_IJNS4_10UnderscoreESW_SW_EEEEENS4_13SM90_TMA_LOADENS4_14ComposedLayoutINS4_7SwizzleILi2ELi4ELi3EEENS4_18smem_ptr_flag_bitsILi16EEENSS_INS5_IJNSA_ILi8EEESG_EEENS5_IJSG_SB_EEEEEEEvNS4_8identityESZ_S19_vS1A_EENS_8epilogue10collective18CollectiveEpilogueINS1C_23Sm100TmaWarpSpecializedILi4ELi2ELi32ELb1ELb0EEEJSH_NS5_IJNSS_ISE_SB_EES1H_EEESI_SJ_SI_SJ_NS1C_6fusion15FusionCallbacksIS1G_NS1J_17LinearCombinationISI_fSI_fLNS_15FloatRoundStyleE2EEESH_S1I_JEEENS4_5SM1004TMEM4LOAD26SM100_TMEM_LOAD_16dp256b8xESZ_NS10_INS11_ILi3ELi4ELi3EEES14_NSS_INS5_IJS15_SE_EEENS5_IJSE_SB_EEEEEEENS4_17SM75_U32x4_LDSM_NENS4_14SM90_TMA_STOREES1X_NS4_17SM90_U32x4_STSM_NENS4_39AutoVectorizingCopyWithAssumedAlignmentILi128EEEEEEvvEEEEvNT_6ParamsE)
        /*0008*/ 	.word	0x00000070


	//----- nvinfo : EIATTR_FRAME_SIZE
	.align		4
.L_19:
        /*000c*/ 	.byte	0x04, 0x11
        /*000e*/ 	.short	(.L_21 - .L_20)
	.align		4
.L_20:
        /*0010*/ 	.word	index@($__internal_2_$__cuda_sm10x_tcgen05_guardrail_trap_unallocated_columns_being_dealloced)
        /*0014*/ 	.word	0x00000000


	//----- nvinfo : EIATTR_FRAME_SIZE
	.align		4
.L_21:
        /*0018*/ 	.byte	0x04, 0x11
        /*001a*/ 	.short	(.L_23 - .L_22)
	.align		4
.L_22:
        /*001c*/ 	.word	index@($__internal_1_$__cuda_sm10x_tcgen05_guardrail_trap_phase_invalid_during_alloc)
        /*0020*/ 	.word	0x00000000


	//----- nvinfo : EIATTR_FRAME_SIZE
	.align		4
.L_23:
        /*0024*/ 	.byte	0x04, 0x11
        /*0026*/ 	.short	(.L_25 - .L_24)
	.align		4
.L_24:
        /*0028*/ 	.word	index@($__internal_0_$__cuda_sm10x_tcgen05_guardrail_trap_col_being_dealloced_not_returned_by_alloc)
        /*002c*/ 	.word	0x00000000


	//----- nvinfo : EIATTR_FRAME_SIZE
	.align		4
.L_25:
        /*0030*/ 	.byte	0x04, 0x11
        /*0032*/ 	.short	(.L_27 - .L_26)
	.align		4
.L_26:
        /*0034*/ 	.word	index@(_ZN7cutlass13device_kernelINS_4gemm6kernel13GemmUniversalIN4cute5tupleIJiiiiEEENS1_10collective13CollectiveMmaINS1_35MainloopSm100TmaUmmaWarpSpecializedILi9ELi2ELi4ENS5_IJNS4_1CILi1EEESB_SB_EEEEENS5_IJNSA_ILi64EEENSA_ILi256EEENSA_ILi32EEEEEENS_6half_tENS5_IJlSB_lEEESI_SJ_NS4_8TiledMMAINS4_8MMA_AtomIJNS4_20SM100_MMA_F16BF16_SSISI_SI_fLi64ELi256ELNS4_4UMMA5MajorE0ELSO_0ELNSN_7ScaleInE0ELSP_0EEEEEENS4_6LayoutISC_NS5_IJNSA_ILi0EEEST_ST_EEEEENS5_IJNS4_10UnderscoreESW_SW_EEEEENS4_13SM90_TMA_LOADENS4_14ComposedLayoutINS4_7SwizzleILi2ELi4ELi3EEENS4_18smem_ptr_flag_bitsILi16EEENSS_INS5_IJNSA_ILi8EEESG_EEENS5_IJSG_SB_EEEEEEEvNS4_8identityESZ_S19_vS1A_EENS_8epilogue10collective18CollectiveEpilogueINS1C_23Sm100TmaWarpSpecializedILi4ELi2ELi32ELb1ELb0EEEJSH_NS5_IJNSS_ISE_SB_EES1H_EEESI_SJ_SI_SJ_NS1C_6fusion15FusionCallbacksIS1G_NS1J_17LinearCombinationISI_fSI_fLNS_15FloatRoundStyleE2EEESH_S1I_JEEENS4_5SM1004TMEM4LOAD26SM100_TMEM_LOAD_16dp256b8xESZ_NS10_INS11_ILi3ELi4ELi3EEES14_NSS_INS5_IJS15_SE_EEENS5_IJSE_SB_EEEEEEENS4_17SM75_U32x4_LDSM_NENS4_14SM90_TMA_STOREES1X_NS4_17SM90_U32x4_STSM_NENS4_39AutoVectorizingCopyWithAssumedAlignmentILi128EEEEEEvvEEEEvNT_6ParamsE)
        /*0038*/ 	.word	0x00000000


	//----- nvinfo : EIATTR_MIN_STACK_SIZE
	.align		4
.L_27:
        /*003c*/ 	.byte	0x04, 0x12
        /*003e*/ 	.short	(.L_29 - .L_28)
	.align		4
.L_28:
        /*0040*/ 	.word	index@(_ZN7cutlass13device_kernelINS_4gemm6kernel13GemmUniversalIN4cute5tupleIJiiiiEEENS1_10collective13CollectiveMmaINS1_35MainloopSm100TmaUmmaWarpSpecializedILi9ELi2ELi4ENS5_IJNS4_1CILi1EEESB_SB_EEEEENS5_IJNSA_ILi64EEENSA_ILi256EEENSA_ILi32EEEEEENS_6half_tENS5_IJlSB_lEEESI_SJ_NS4_8TiledMMAINS4_8MMA_AtomIJNS4_20SM100_MMA_F16BF16_SSISI_SI_fLi64ELi256ELNS4_4UMMA5MajorE0ELSO_0ELNSN_7ScaleInE0ELSP_0EEEEEENS4_6LayoutISC_NS5_IJNSA_ILi0EEEST_ST_EEEEENS5_IJNS4_10UnderscoreESW_SW_EEEEENS4_13SM90_TMA_LOADENS4_14ComposedLayoutINS4_7SwizzleILi2ELi4ELi3EEENS4_18smem_ptr_flag_bitsILi16EEENSS_INS5_IJNSA_ILi8EEESG_EEENS5_IJSG_SB_EEEEEEEvNS4_8identityESZ_S19_vS1A_EENS_8epilogue10collective18CollectiveEpilogueINS1C_23Sm100TmaWarpSpecializedILi4ELi2ELi32ELb1ELb0EEEJSH_NS5_IJNSS_ISE_SB_EES1H_EEESI_SJ_SI_SJ_NS1C_6fusion15FusionCallbacksIS1G_NS1J_17LinearCombinationISI_fSI_fLNS_15FloatRoundStyleE2EEESH_S1I_JEEENS4_5SM1004TMEM4LOAD26SM100_TMEM_LOAD_16dp256b8xESZ_NS10_INS11_ILi3ELi4ELi3EEES14_NSS_INS5_IJS15_SE_EEENS5_IJSE_SB_EEEEEEENS4_17SM75_U32x4_LDSM_NENS4_14SM90_TMA_STOREES1X_NS4_17SM90_U32x4_STSM_NENS4_39AutoVectorizingCopyWithAssumedAlignmentILi128EEEEEEvvEEEEvNT_6ParamsE)
        /*0044*/ 	.word	0x00000000
.L_29:


//--------------------- .nv.compat                --------------------------
	.section	.nv.compat,"",@"SHT_CUDA_COMPAT_INFO"
	.align	4
        /*0000*/ 	.byte	0x02, 0x09, 0x01, 0x00, 0x02, 0x02, 0x02, 0x00, 0x02, 0x05, 0x05, 0x00, 0x03, 0x07, 0x01, 0x01
        /*0010*/ 	.byte	0x02, 0x03, 0x01, 0x00, 0x02, 0x06, 0x01, 0x00, 0x04, 0x0b, 0x08, 0x00, 0x09, 0x00, 0x00, 0x00
        /*0020*/ 	.byte	0x00, 0x00, 0x00, 0x00


//--------------------- .nv.info._ZN7cutlass13device_kernelINS_4gemm6kernel13GemmUniversalIN4cute5tupleIJiiiiEEENS1_10collective13CollectiveMmaINS1_35MainloopSm100TmaUmmaWarpSpecializedILi9ELi2ELi4ENS5_IJNS4_1CILi1EEESB_SB_EEEEENS5_IJNSA_ILi64EEENSA_ILi256EEENSA_ILi32EEEEEENS_6half_tENS5_IJlSB_lEEESI_SJ_NS4_8TiledMMAINS4_8MMA_AtomIJNS4_20SM100_MMA_F16BF16_SSISI_SI_fLi64ELi256ELNS4_4UMMA5MajorE0ELSO_0ELNSN_7ScaleInE0ELSP_0EEEEEENS4_6LayoutISC_NS5_IJNSA_ILi0EEEST_ST_EEEEENS5_IJNS4_10UnderscoreESW_SW_EEEEENS4_13SM90_TMA_LOADENS4_14ComposedLayoutINS4_7SwizzleILi2ELi4ELi3EEENS4_18smem_ptr_flag_bitsILi16EEENSS_INS5_IJNSA_ILi8EEESG_EEENS5_IJSG_SB_EEEEEEEvNS4_8identityESZ_S19_vS1A_EENS_8epilogue10collective18CollectiveEpilogueINS1C_23Sm100TmaWarpSpecializedILi4ELi2ELi32ELb1ELb0EEEJSH_NS5_IJNSS_ISE_SB_EES1H_EEESI_SJ_SI_SJ_NS1C_6fusion15FusionCallbacksIS1G_NS1J_17LinearCombinationISI_fSI_fLNS_15FloatRoundStyleE2EEESH_S1I_JEEENS4_5SM1004TMEM4LOAD26SM100_TMEM_LOAD_16dp256b8xESZ_NS10_INS11_ILi3ELi4ELi3EEES14_NSS_INS5_IJS15_SE_EEENS5_IJSE_SB_EEEEEEENS4_17SM75_U32x4_LDSM_NENS4_14SM90_TMA_STOREES1X_NS4_17SM90_U32x4_STSM_NENS4_39AutoVectorizingCopyWithAssumedAlignmentILi128EEEEEEvvEEEEvNT_6ParamsE --------------------------
	.section	.nv.info._ZN7cutlass13device_kernelINS_4gemm6kernel13GemmUniversalIN4cute5tupleIJiiiiEEENS1_10collective13CollectiveMmaINS1_35MainloopSm100TmaUmmaWarpSpecializedILi9ELi2ELi4ENS5_IJNS4_1CILi1EEESB_SB_EEEEENS5_IJNSA_ILi64EEENSA_ILi256EEENSA_ILi32EEEEEENS_6half_tENS5_IJlSB_lEEESI_SJ_NS4_8TiledMMAINS4_8MMA_AtomIJNS4_20SM100_MMA_F16BF16_SSISI_SI_fLi64ELi256ELNS4_4UMMA5MajorE0ELSO_0ELNSN_7ScaleInE0ELSP_0EEEEEENS4_6LayoutISC_NS5_IJNSA_ILi0EEEST_ST_EEEEENS5_IJNS4_10UnderscoreESW_SW_EEEEENS4_13SM90_TMA_LOADENS4_14ComposedLayoutINS4_7SwizzleILi2ELi4ELi3EEENS4_18smem_ptr_flag_bitsILi16EEENSS_INS5_IJNSA_ILi8EEESG_EEENS5_IJSG_SB_EEEEEEEvNS4_8identityESZ_S19_vS1A_EENS_8epilogue10collective18CollectiveEpilogueINS1C_23Sm100TmaWarpSpecializedILi4ELi2ELi32ELb1ELb0EEEJSH_NS5_IJNSS_ISE_SB_EES1H_EEESI_SJ_SI_SJ_NS1C_6fusion15FusionCallbacksIS1G_NS1J_17LinearCombinationISI_fSI_fLNS_15FloatRoundStyleE2EEESH_S1I_JEEENS4_5SM1004TMEM4LOAD26SM100_TMEM_LOAD_16dp256b8xESZ_NS10_INS11_ILi3ELi4ELi3EEES14_NSS_INS5_IJS15_SE_EEENS5_IJSE_SB_EEEEEEENS4_17SM75_U32x4_LDSM_NENS4_14SM90_TMA_STOREES1X_NS4_17SM90_U32x4_STSM_NENS4_39AutoVectorizingCopyWithAssumedAlignmentILi128EEEEEEvvEEEEvNT_6ParamsE,"",@"SHT_CUDA_INFO"
	.sectionflags	@""
	.align	4


	//----- nvinfo : EIATTR_CUDA_API_VERSION
	.align		4
        /*0000*/ 	.byte	0x04, 0x37
        /*0002*/ 	.short	(.L_31 - .L_30)
.L_30:
        /*0004*/ 	.word	0x00000082


	//----- nvinfo : EIATTR_KPARAM_INFO
	.align		4
.L_31:
        /*0008*/ 	.byte	0x04, 0x17
        /*000a*/ 	.short	(.L_33 - .L_32)
.L_32:
        /*000c*/ 	.word	0x00000000
        /*0010*/ 	.short	0x0000
        /*0012*/ 	.short	0x0000
        /*0014*/ 	.byte	0x00, 0xf0, 0x01, 0x20


	//----- nvinfo : EIATTR_AT_ENTRY_FRAGMENTS
	.align		4
.L_33:
        /*0018*/ 	.byte	0x04, 0x4f
        /*001a*/ 	.short	(.L_35 - .L_34)


	//   ....[0]....
.L_34:
        /*001c*/ 	.word	0x00000006


	//----- nvinfo : EIATTR_RESERVED_SMEM_USED
	.align		4
.L_35:
        /*0020*/ 	.byte	0x01, 0x41
	.zero		2


	//----- nvinfo : EIATTR_SPARSE_MMA_MASK
	.align		4
        /*0024*/ 	.byte	0x03, 0x50
        /*0026*/ 	.short	0x0000


	//----- nvinfo : EIATTR_TCGEN05_1CTA_USED
	.align		4
        /*0028*/ 	.byte	0x01, 0x51
	.zero		2


	//----- nvinfo : EIATTR_MAXREG_COUNT
	.align		4
        /*002c*/ 	.byte	0x03, 0x1b
        /*002e*/ 	.short	0x00ff


	//----- nvinfo : EIATTR_NUM_BARRIERS
	.align		4
        /*0030*/ 	.byte	0x02, 0x4c
        /*0032*/ 	.byte	0x07
	.zero		1


	//----- nvinfo : EIATTR_EXTERNS
	.align		4
        /*0034*/ 	.byte	0x04, 0x0f
        /*0036*/ 	.short	(.L_37 - .L_36)


	//   ....[0]....
	.align		4
.L_36:
        /*0038*/ 	.word	index@(__assertfail)


	//----- nvinfo : EIATTR_MERCURY_ISA_VERSION
	.align		4
.L_37:
        /*003c*/ 	.byte	0x03, 0x5f
        /*003e*/ 	.short	0x0101


	//----- nvinfo : EIATTR_INT_WARP_WIDE_INSTR_OFFSETS
	.align		4
        /*0040*/ 	.byte	0x04, 0x31
        /*0042*/ 	.short	(.L_39 - .L_38)


	//   ....[0]....
.L_38:
        /*0044*/ 	.word	0x00001eb0


	//   ....[1]....
        /*0048*/ 	.word	0x00003b40


	//   ....[2]....
        /*004c*/ 	.word	0x00003b70


	//   ....[3]....
        /*0050*/ 	.word	0x00003bc0


	//   ....[4]....
        /*0054*/ 	.word	0x000044e0


	//   ....[5]....
        /*0058*/ 	.word	0x00004540


	//   ....[6]....
        /*005c*/ 	.word	0x00004620


	//   ....[7]....
        /*0060*/ 	.word	0x00004690


	//   ....[8]....
        /*0064*/ 	.word	0x000047a0


	//   ....[9]....
        /*0068*/ 	.word	0x00004830


	//   ....[10]....
        /*006c*/ 	.word	0x00004a00


	//   ....[11]....
        /*0070*/ 	.word	0x00004b60


	//----- nvinfo : EIATTR_COOP_GROUP_MASK_REGIDS
	.align		4
.L_39:
        /*0074*/ 	.byte	0x04, 0x29
        /*0076*/ 	.short	(.L_41 - .L_40)


	//   ....[0]....
.L_40:
        /*0078*/ 	.word	0xffffffff


	//   ....[1]....
        /*007c*/ 	.word	0xffffffff


	//   ....[2]....
        /*0080*/ 	.word	0xffffffff


	//   ....[3]....
        /*0084*/ 	.word	0xffffffff


	//   ....[4]....
        /*0088*/ 	.word	0xffffffff


	//   ....[5]....
        /*008c*/ 	.word	0xffffffff


	//   ....[6]....
        /*0090*/ 	.word	0xffffffff


	//   ....[7]....
        /*0094*/ 	.word	0xffffffff


	//   ....[8]....
        /*0098*/ 	.word	0xffffffff


	//   ....[9]....
        /*009c*/ 	.word	0xffffffff


	//   ....[10]....
        /*00a0*/ 	.word	0xffffffff


	//   ....[11]....
        /*00a4*/ 	.word	0xffffffff


	//   ....[12]....
        /*00a8*/ 	.word	0xffffffff


	//----- nvinfo : EIATTR_COOP_GROUP_INSTR_OFFSETS
	.align		4
.L_41:
        /*00ac*/ 	.byte	0x04, 0x28
        /*00ae*/ 	.short	(.L_43 - .L_42)


	//   ....[0]....
.L_42:
        /*00b0*/ 	.word	0x00000090


	//   ....[1]....
        /*00b4*/ 	.word	0x000004d0


	//   ....[2]....
        /*00b8*/ 	.word	0x00000710


	//   ....[3]....
        /*00bc*/ 	.word	0x000008b0


	//   ....[4]....
        /*00c0*/ 	.word	0x000009b0


	//   ....[5]....
        /*00c4*/ 	.word	0x00000b20


	//   ....[6]....
        /*00c8*/ 	.word	0x00000cc0


	//   ....[7]....
        /*00cc*/ 	.word	0x00001d90


	//   ....[8]....
        /*00d0*/ 	.word	0x00002e40


	//   ....[9]....
        /*00d4*/ 	.word	0x00003050


	//   ....[10]....
        /*00d8*/ 	.word	0x00003080


	//   ....[11]....
        /*00dc*/ 	.word	0x00003a30


	//   ....[12]....
        /*00e0*/ 	.word	0x00003c60


	//----- nvinfo : EIATTR_VRC_CTA_INIT_COUNT
	.align		4
.L_43:
        /*00e4*/ 	.byte	0x02, 0x4a
        /*00e6*/ 	.byte	0x80
	.zero		1


	//----- nvinfo : EIATTR_SYSCALL_OFFSETS
	.align		4
        /*00e8*/ 	.byte	0x04, 0x46
        /*00ea*/ 	.short	(.L_45 - .L_44)


	//   ....[0]....
.L_44:
        /*00ec*/ 	.word	0x00005610


	//   ....[1]....
        /*00f0*/ 	.word	0x00005700


	//   ....[2]....
        /*00f4*/ 	.word	0x00005f30


	//   ....[3]....
        /*00f8*/ 	.word	0x00006bf0


	//   ....[4]....
        /*00fc*/ 	.word	0x00007850


	//   ....[5]....
        /*0100*/ 	.word	0x000084b0


	//----- nvinfo : EIATTR_MBARRIER_INSTR_OFFSETS
	.align		4
.L_45:
        /*0104*/ 	.byte	0x04, 0x39
        /*0106*/ 	.short	(.L_47 - .L_46)


	//   ....[0]....
.L_46:
        /*0108*/ 	.word	0x000005d0
        /*010c*/ 	.word	0x000000ff
        /*0110*/ 	.word	0x00000000
        /*0114*/ 	.short	0x0100
        /*0116*/ 	.byte	0x05
	.zero		1


	//   ....[1]....
        /*0118*/ 	.word	0x000005e0
        /*011c*/ 	.word	0x000000ff
        /*0120*/ 	.word	0x00000048
        /*0124*/ 	.short	0x0100
        /*0126*/ 	.byte	0x05
	.zero		1


	//   ....[2]....
        /*0128*/ 	.word	0x000005f0
        /*012c*/ 	.word	0x000000ff
        /*0130*/ 	.word	0x00000008
        /*0134*/ 	.short	0x0100
        /*0136*/ 	.byte	0x05
	.zero		1


	//   ....[3]....
        /*0138*/ 	.word	0x00000600
        /*013c*/ 	.word	0x000000ff
        /*0140*/ 	.word	0x00000050
        /*0144*/ 	.short	0x0100
        /*0146*/ 	.byte	0x05
	.zero		1


	//   ....[4]....
        /*0148*/ 	.word	0x00000610
        /*014c*/ 	.word	0x000000ff
        /*0150*/ 	.word	0x00000010
        /*0154*/ 	.short	0x0100
        /*0156*/ 	.byte	0x05
	.zero		1


	//   ....[5]....
        /*0158*/ 	.word	0x00000620
        /*015c*/ 	.word	0x000000ff
        /*0160*/ 	.word	0x00000058
        /*0164*/ 	.short	0x0100
        /*0166*/ 	.byte	0x05
	.zero		1


	//   ....[6]....
        /*0168*/ 	.word	0x00000630
        /*016c*/ 	.word	0x000000ff
        /*0170*/ 	.word	0x00000018
        /*0174*/ 	.short	0x0100
        /*0176*/ 	.byte	0x05
	.zero		1


	//   ....[7]....
        /*0178*/ 	.word	0x00000640
        /*017c*/ 	.word	0x000000ff
        /*0180*/ 	.word	0x00000060
        /*0184*/ 	.short	0x0100
        /*0186*/ 	.byte	0x05
	.zero		1


	//   ....[8]....
        /*0188*/ 	.word	0x00000650
        /*018c*/ 	.word	0x000000ff
        /*0190*/ 	.word	0x00000020
        /*0194*/ 	.short	0x0100
        /*0196*/ 	.byte	0x05
	.zero		1


	//   ....[9]....
        /*0198*/ 	.word	0x00000660
        /*019c*/ 	.word	0x000000ff
        /*01a0*/ 	.word	0x00000068
        /*01a4*/ 	.short	0x0100
        /*01a6*/ 	.byte	0x05
	.zero		1


	//   ....[10]....
        /*01a8*/ 	.word	0x00000670
        /*01ac*/ 	.word	0x000000ff
        /*01b0*/ 	.word	0x00000028
        /*01b4*/ 	.short	0x0100
        /*01b6*/ 	.byte	0x05
	.zero		1


	//   ....[11]....
        /*01b8*/ 	.word	0x00000680
        /*01bc*/ 	.word	0x000000ff
        /*01c0*/ 	.word	0x00000070
        /*01c4*/ 	.short	0x0100
        /*01c6*/ 	.byte	0x05
	.zero		1


	//   ....[12]....
        /*01c8*/ 	.word	0x00000690
        /*01cc*/ 	.word	0x000000ff
        /*01d0*/ 	.word	0x00000030
        /*01d4*/ 	.short	0x0100
        /*01d6*/ 	.byte	0x05
	.zero		1


	//   ....[13]....
        /*01d8*/ 	.word	0x000006a0
        /*01dc*/ 	.word	0x000000ff
        /*01e0*/ 	.word	0x00000078
        /*01e4*/ 	.short	0x0100
        /*01e6*/ 	.byte	0x05
	.zero		1


	//   ....[14]....
        /*01e8*/ 	.word	0x000006b0
        /*01ec*/ 	.word	0x000000ff
        /*01f0*/ 	.word	0x00000038
        /*01f4*/ 	.short	0x0100
        /*01f6*/ 	.byte	0x05
	.zero		1


	//   ....[15]....
        /*01f8*/ 	.word	0x000006c0
        /*01fc*/ 	.word	0x000000ff
        /*0200*/ 	.word	0x00000080
        /*0204*/ 	.short	0x0100
        /*0206*/ 	.byte	0x05
	.zero		1


	//   ....[16]....
        /*0208*/ 	.word	0x000006d0
        /*020c*/ 	.word	0x000000ff
        /*0210*/ 	.word	0x00000040
        /*0214*/ 	.short	0x0100
        /*0216*/ 	.byte	0x05
	.zero		1


	//   ....[17]....
        /*0218*/ 	.word	0x000006e0
        /*021c*/ 	.word	0x000000ff
        /*0220*/ 	.word	0x00000088
        /*0224*/ 	.short	0x0100
        /*0226*/ 	.byte	0x05
	.zero		1


	//   ....[18]....
        /*0228*/ 	.word	0x00000820
        /*022c*/ 	.word	0x000000ff
        /*0230*/ 	.word	0x00000090
        /*0234*/ 	.short	0x0100
        /*0236*/ 	.byte	0x07
	.zero		1


	//   ....[19]....
        /*0238*/ 	.word	0x00000830
        /*023c*/ 	.word	0x000000ff
        /*0240*/ 	.word	0x000000b0
        /*0244*/ 	.short	0x0100
        /*0246*/ 	.byte	0x07
	.zero		1


	//   ....[20]....
        /*0248*/ 	.word	0x00000840
        /*024c*/ 	.word	0x000000ff
        /*0250*/ 	.word	0x00000098
        /*0254*/ 	.short	0x0100
        /*0256*/ 	.byte	0x07
	.zero		1


	//   ....[21]....
        /*0258*/ 	.word	0x00000850
        /*025c*/ 	.word	0x000000ff
        /*0260*/ 	.word	0x000000b8
        /*0264*/ 	.short	0x0100
        /*0266*/ 	.byte	0x07
	.zero		1


	//   ....[22]....
        /*0268*/ 	.word	0x00000860
        /*026c*/ 	.word	0x000000ff
        /*0270*/ 	.word	0x000000a0
        /*0274*/ 	.short	0x0100
        /*0276*/ 	.byte	0x07
	.zero		1


	//   ....[23]....
        /*0278*/ 	.word	0x00000870
        /*027c*/ 	.word	0x000000ff
        /*0280*/ 	.word	0x000000c0
        /*0284*/ 	.short	0x0100
        /*0286*/ 	.byte	0x07
	.zero		1


	//   ....[24]....
        /*0288*/ 	.word	0x00000880
        /*028c*/ 	.word	0x000000ff
        /*0290*/ 	.word	0x000000a8
        /*0294*/ 	.short	0x0100
        /*0296*/ 	.byte	0x07
	.zero		1


	//   ....[25]....
        /*0298*/ 	.word	0x00000890
        /*029c*/ 	.word	0x000000ff
        /*02a0*/ 	.word	0x000000c8
        /*02a4*/ 	.short	0x0100
        /*02a6*/ 	.byte	0x07
	.zero		1


	//   ....[26]....
        /*02a8*/ 	.word	0x00000980
        /*02ac*/ 	.word	0x000000ff
        /*02b0*/ 	.word	0x000000d0
        /*02b4*/ 	.short	0x0100
        /*02b6*/ 	.byte	0x05
	.zero		1


	//   ....[27]....
        /*02b8*/ 	.word	0x00000990
        /*02bc*/ 	.word	0x000000ff
        /*02c0*/ 	.word	0x000000d8
        /*02c4*/ 	.short	0x0100
        /*02c6*/ 	.byte	0x05
	.zero		1


	//   ....[28]....
        /*02c8*/ 	.word	0x00000ad0
        /*02cc*/ 	.word	0x000000ff
        /*02d0*/ 	.word	0x000000e0
        /*02d4*/ 	.short	0x0100
        /*02d6*/ 	.byte	0x05
	.zero		1


	//   ....[29]....
        /*02d8*/ 	.word	0x00000ae0
        /*02dc*/ 	.word	0x000000ff
        /*02e0*/ 	.word	0x000000f0
        /*02e4*/ 	.short	0x0100
        /*02e6*/ 	.byte	0x05
	.zero		1


	//   ....[30]....
        /*02e8*/ 	.word	0x00000af0
        /*02ec*/ 	.word	0x000000ff
        /*02f0*/ 	.word	0x000000e8
        /*02f4*/ 	.short	0x0100
        /*02f6*/ 	.byte	0x05
	.zero		1


	//   ....[31]....
        /*02f8*/ 	.word	0x00000b00
        /*02fc*/ 	.word	0x000000ff
        /*0300*/ 	.word	0x000000f8
        /*0304*/ 	.short	0x0100
        /*0306*/ 	.byte	0x05
	.zero		1


	//   ....[32]....
        /*0308*/ 	.word	0x00000c30
        /*030c*/ 	.word	0x000000ff
        /*0310*/ 	.word	0x00000100
        /*0314*/ 	.short	0x0100
        /*0316*/ 	.byte	0x07
	.zero		1


	//   ....[33]....
        /*0318*/ 	.word	0x00000c40
        /*031c*/ 	.word	0x000000ff
        /*0320*/ 	.word	0x00000120
        /*0324*/ 	.short	0x0100
        /*0326*/ 	.byte	0x07
	.zero		1


	//   ....[34]....
        /*0328*/ 	.word	0x00000c50
        /*032c*/ 	.word	0x000000ff
        /*0330*/ 	.word	0x00000108
        /*0334*/ 	.short	0x0100
        /*0336*/ 	.byte	0x07
	.zero		1


	//   ....[35]....
        /*0338*/ 	.word	0x00000c60
        /*033c*/ 	.word	0x000000ff
        /*0340*/ 	.word	0x00000128
        /*0344*/ 	.short	0x0100
        /*0346*/ 	.byte	0x07
	.zero		1


	//   ....[36]....
        /*0348*/ 	.word	0x00000c70
        /*034c*/ 	.word	0x000000ff
        /*0350*/ 	.word	0x00000110
        /*0354*/ 	.short	0x0100
        /*0356*/ 	.byte	0x07
	.zero		1


	//   ....[37]....
        /*0358*/ 	.word	0x00000c80
        /*035c*/ 	.word	0x000000ff
        /*0360*/ 	.word	0x00000130
        /*0364*/ 	.short	0x0100
        /*0366*/ 	.byte	0x07
	.zero		1


	//   ....[38]....
        /*0368*/ 	.word	0x00000c90
        /*036c*/ 	.word	0x000000ff
        /*0370*/ 	.word	0x00000118
        /*0374*/ 	.short	0x0100
        /*0376*/ 	.byte	0x07
	.zero		1


	//   ....[39]....
        /*0378*/ 	.word	0x00000ca0
        /*037c*/ 	.word	0x000000ff
        /*0380*/ 	.word	0x00000138
        /*0384*/ 	.short	0x0100
        /*0386*/ 	.byte	0x07
	.zero		1


	//   ....[40]....
        /*0388*/ 	.word	0x00000d90
        /*038c*/ 	.word	0x000000ff
        /*0390*/ 	.word	0x00000140
        /*0394*/ 	.short	0x0100
        /*0396*/ 	.byte	0x05
	.zero		1


	//   ....[41]....
        /*0398*/ 	.word	0x00000da0
        /*039c*/ 	.word	0x000000ff
        /*03a0*/ 	.word	0x00000150
        /*03a4*/ 	.short	0x0100
        /*03a6*/ 	.byte	0x05
	.zero		1


	//   ....[42]....
        /*03a8*/ 	.word	0x00000db0
        /*03ac*/ 	.word	0x000000ff
        /*03b0*/ 	.word	0x00000148
        /*03b4*/ 	.short	0x0100
        /*03b6*/ 	.byte	0x05
	.zero		1


	//   ....[43]....
        /*03b8*/ 	.word	0x00000dc0
        /*03bc*/ 	.word	0x000000ff
        /*03c0*/ 	.word	0x00000158
        /*03c4*/ 	.short	0x0100
        /*03c6*/ 	.byte	0x05
	.zero		1


	//   ....[44]....
        /*03c8*/ 	.word	0x00001690
        /*03cc*/ 	.word	0x00000002
        /*03d0*/ 	.word	0x00000150
        /*03d4*/ 	.short	0x010a
        /*03d6*/ 	.byte	0xff
	.zero		1


	//   ....[45]....
        /*03d8*/ 	.word	0x000016c0
        /*03dc*/ 	.word	0x00000002
        /*03e0*/ 	.word	0x00000140
        /*03e4*/ 	.short	0x0101
        /*03e6*/ 	.byte	0xff
	.zero		1


	//   ....[46]....
        /*03e8*/ 	.word	0x00001790
        /*03ec*/ 	.word	0x000000ff
        /*03f0*/ 	.word	0x00000048
        /*03f4*/ 	.short	0x010a
        /*03f6*/ 	.byte	0x08
	.zero		1


	//   ....[47]....
        /*03f8*/ 	.word	0x00001830
        /*03fc*/ 	.word	0x000000ff
        /*0400*/ 	.word	0x00000048
        /*0404*/ 	.short	0x010a
        /*0406*/ 	.byte	0x21
	.zero		1


	//   ....[48]....
        /*0408*/ 	.word	0x00001980
        /*040c*/ 	.word	0x000000ff
        /*0410*/ 	.word	0x00000048
        /*0414*/ 	.short	0x010a
        /*0416*/ 	.byte	0x08
	.zero		1


	//   ....[49]....
        /*0418*/ 	.word	0x00001a90
        /*041c*/ 	.word	0x000000ff
        /*0420*/ 	.word	0x000000d8
        /*0424*/ 	.short	0x0101
        /*0426*/ 	.byte	0x04
	.zero		1


	//   ....[50]....
        /*0428*/ 	.word	0x00001ab0
        /*042c*/ 	.word	0x000000ff
        /*0430*/ 	.word	0x00000048
        /*0434*/ 	.short	0x010a
        /*0436*/ 	.byte	0x08
	.zero		1


	//   ....[51]....
        /*0438*/ 	.word	0x00001b30
        /*043c*/ 	.word	0x000000ff
        /*0440*/ 	.word	0x00000048
        /*0444*/ 	.short	0x010a
        /*0446*/ 	.byte	0x11
	.zero		1


	//   ....[52]....
        /*0448*/ 	.word	0x00001c80
        /*044c*/ 	.word	0x000000ff
        /*0450*/ 	.word	0x00000048
        /*0454*/ 	.short	0x010a
        /*0456*/ 	.byte	0x08
	.zero		1


	//   ....[53]....
        /*0458*/ 	.word	0x00001dc0
        /*045c*/ 	.word	0x00000002
        /*0460*/ 	.word	0x000000e0
        /*0464*/ 	.short	0x010a
        /*0466*/ 	.byte	0xff
	.zero		1


	//   ....[54]....
        /*0468*/ 	.word	0x00001e80
        /*046c*/ 	.word	0x00000002
        /*0470*/ 	.word	0x00000000
        /*0474*/ 	.short	0x0101
        /*0476*/ 	.byte	0xff
	.zero		1


	//   ....[55]....
        /*0478*/ 	.word	0x000023e0
        /*047c*/ 	.word	0x000000ff
        /*0480*/ 	.word	0x00000000
        /*0484*/ 	.short	0x010a
        /*0486*/ 	.byte	0x05
	.zero		1


	//   ....[56]....
        /*0488*/ 	.word	0x00002470
        /*048c*/ 	.word	0x000000ff
        /*0490*/ 	.word	0x00000000
        /*0494*/ 	.short	0x010a
        /*0496*/ 	.byte	0x05
	.zero		1


	//   ....[57]....
        /*0498*/ 	.word	0x00002500
        /*049c*/ 	.word	0x000000ff
        /*04a0*/ 	.word	0x00000000
        /*04a4*/ 	.short	0x010a
        /*04a6*/ 	.byte	0x05
	.zero		1


	//   ....[58]....
        /*04a8*/ 	.word	0x00002590
        /*04ac*/ 	.word	0x000000ff
        /*04b0*/ 	.word	0x00000000
        /*04b4*/ 	.short	0x010a
        /*04b6*/ 	.byte	0x05
	.zero		1


	//   ....[59]....
        /*04b8*/ 	.word	0x00002620
        /*04bc*/ 	.word	0x000000ff
        /*04c0*/ 	.word	0x00000000
        /*04c4*/ 	.short	0x010a
        /*04c6*/ 	.byte	0x05
	.zero		1


	//   ....[60]....
        /*04c8*/ 	.word	0x000026b0
        /*04cc*/ 	.word	0x000000ff
        /*04d0*/ 	.word	0x00000000
        /*04d4*/ 	.short	0x010a
        /*04d6*/ 	.byte	0x05
	.zero		1


	//   ....[61]....
        /*04d8*/ 	.word	0x00002740
        /*04dc*/ 	.word	0x000000ff
        /*04e0*/ 	.word	0x00000000
        /*04e4*/ 	.short	0x010a
        /*04e6*/ 	.byte	0x05
	.zero		1


	//   ....[62]....
        /*04e8*/ 	.word	0x000027d0
        /*04ec*/ 	.word	0x000000ff
        /*04f0*/ 	.word	0x00000000
        /*04f4*/ 	.short	0x010a
        /*04f6*/ 	.byte	0x05
	.zero		1


	//   ....[63]....
        /*04f8*/ 	.word	0x00002870
        /*04fc*/ 	.word	0x00000000
        /*0500*/ 	.word	0x00000000
        /*0504*/ 	.short	0x010a
        /*0506*/ 	.byte	0xff
	.zero		1


	//   ....[64]....
        /*0508*/ 	.word	0x00002990
        /*050c*/ 	.word	0x00000000
        /*0510*/ 	.word	0x00000140
        /*0514*/ 	.short	0x010a
        /*0516*/ 	.byte	0xff
	.zero		1


	//   ....[65]....
        /*0518*/ 	.word	0x00002a00
        /*051c*/ 	.word	0x00000000
        /*0520*/ 	.word	0x00000000
        /*0524*/ 	.short	0x0101
        /*0526*/ 	.byte	0xff
	.zero		1


	//   ....[66]....
        /*0528*/ 	.word	0x00002a20
        /*052c*/ 	.word	0x000000ff
        /*0530*/ 	.word	0x000000f0
        /*0534*/ 	.short	0x010a
        /*0536*/ 	.byte	0x05
	.zero		1


	//   ....[67]....
        /*0538*/ 	.word	0x00002b40
        /*053c*/ 	.word	0x00000000
        /*0540*/ 	.word	0x000000e0
        /*0544*/ 	.short	0x010a
        /*0546*/ 	.byte	0xff
	.zero		1


	//   ....[68]....
        /*0548*/ 	.word	0x00002c40
        /*054c*/ 	.word	0x00000000
        /*0550*/ 	.word	0x00000000
        /*0554*/ 	.short	0x0101
        /*0556*/ 	.byte	0xff
	.zero		1


	//   ....[69]....
        /*0558*/ 	.word	0x00002cd0
        /*055c*/ 	.word	0x000000ff
        /*0560*/ 	.word	0x000000f0
        /*0564*/ 	.short	0x0106
        /*0566*/ 	.byte	0x05
	.zero		1


	//   ....[70]....
        /*0568*/ 	.word	0x00002cf0
        /*056c*/ 	.word	0x000000ff
        /*0570*/ 	.word	0x000000f0
        /*0574*/ 	.short	0x010a
        /*0576*/ 	.byte	0x05
	.zero		1


	//   ....[71]....
        /*0578*/ 	.word	0x00002d80
        /*057c*/ 	.word	0x000000ff
        /*0580*/ 	.word	0x000000f0
        /*0584*/ 	.short	0x0106
        /*0586*/ 	.byte	0x04
	.zero		1


	//   ....[72]....
        /*0588*/ 	.word	0x00002dc0
        /*058c*/ 	.word	0x00000000
        /*0590*/ 	.word	0x000000f0
        /*0594*/ 	.short	0x010a
        /*0596*/ 	.byte	0xff
	.zero		1


	//   ....[73]....
        /*0598*/ 	.word	0x000032c0
        /*059c*/ 	.word	0x00000000
        /*05a0*/ 	.word	0x000000e0
        /*05a4*/ 	.short	0x010a
        /*05a6*/ 	.byte	0xff
	.zero		1


	//   ....[74]....
        /*05a8*/ 	.word	0x000033c0
        /*05ac*/ 	.word	0x00000003
        /*05b0*/ 	.word	0x00000000
        /*05b4*/ 	.short	0x0101
        /*05b6*/ 	.byte	0xff
	.zero		1


	//   ....[75]....
        /*05b8*/ 	.word	0x000033d0
        /*05bc*/ 	.word	0x000000ff
        /*05c0*/ 	.word	0x00000000
        /*05c4*/ 	.short	0x010a
        /*05c6*/ 	.byte	0x04
	.zero		1


	//   ....[76]....
        /*05c8*/ 	.word	0x00003450
        /*05cc*/ 	.word	0x000000ff
        /*05d0*/ 	.word	0x00000120
        /*05d4*/ 	.short	0x010a
        /*05d6*/ 	.byte	0x08
	.zero		1


	//   ....[77]....
        /*05d8*/ 	.word	0x00003530
        /*05dc*/ 	.word	0x000000ff
        /*05e0*/ 	.word	0x00000000
        /*05e4*/ 	.short	0x010a
        /*05e6*/ 	.byte	0x07
	.zero		1


	//   ....[78]....
        /*05e8*/ 	.word	0x00003670
        /*05ec*/ 	.word	0x000000ff
        /*05f0*/ 	.word	0x00000000
        /*05f4*/ 	.short	0x010a
        /*05f6*/ 	.byte	0x04
	.zero		1


	//   ....[79]....
        /*05f8*/ 	.word	0x00003860
        /*05fc*/ 	.word	0x000000ff
        /*0600*/ 	.word	0x00000000
        /*0604*/ 	.short	0x010a
        /*0606*/ 	.byte	0x05
	.zero		1


	//   ....[80]....
        /*0608*/ 	.word	0x000038f0
        /*060c*/ 	.word	0x000000ff
        /*0610*/ 	.word	0x00000000
        /*0614*/ 	.short	0x010a
        /*0616*/ 	.byte	0x05
	.zero		1


	//   ....[81]....
        /*0618*/ 	.word	0x00003980
        /*061c*/ 	.word	0x000000ff
        /*0620*/ 	.word	0x00000000
        /*0624*/ 	.short	0x010a
        /*0626*/ 	.byte	0x05
	.zero		1


	//   ....[82]....
        /*0628*/ 	.word	0x00003a10
        /*062c*/ 	.word	0x000000ff
        /*0630*/ 	.word	0x00000000
        /*0634*/ 	.short	0x010a
        /*0636*/ 	.byte	0x07
	.zero		1


	//   ....[83]....
        /*0638*/ 	.word	0x00003e90
        /*063c*/ 	.word	0x00000000
        /*0640*/ 	.word	0x000000e0
        /*0644*/ 	.short	0x010a
        /*0646*/ 	.byte	0xff
	.zero		1


	//   ....[84]....
        /*0648*/ 	.word	0x00003f50
        /*064c*/ 	.word	0x00000000
        /*0650*/ 	.word	0x00000000
        /*0654*/ 	.short	0x0101
        /*0656*/ 	.byte	0xff
	.zero		1


	//   ....[85]....
        /*0658*/ 	.word	0x00004270
        /*065c*/ 	.word	0x000000ff
        /*0660*/ 	.word	0x000000d8
        /*0664*/ 	.short	0x010a
        /*0666*/ 	.byte	0x07
	.zero		1


	//   ....[86]....
        /*0668*/ 	.word	0x00004460
        /*066c*/ 	.word	0x000000ff
        /*0670*/ 	.word	0x000000b0
        /*0674*/ 	.short	0x010a
        /*0676*/ 	.byte	0x07
	.zero		1


	//   ....[87]....
        /*0678*/ 	.word	0x000045d0
        /*067c*/ 	.word	0x000000ff
        /*0680*/ 	.word	0x00000090
        /*0684*/ 	.short	0x010b
        /*0686*/ 	.byte	0x07
	.zero		1


	//   ....[88]....
        /*0688*/ 	.word	0x000045e0
        /*068c*/ 	.word	0x000000ff
        /*0690*/ 	.word	0x00000000
        /*0694*/ 	.short	0x0101
        /*0696*/ 	.byte	0x08
	.zero		1


	//   ....[89]....
        /*0698*/ 	.word	0x000045f0
        /*069c*/ 	.word	0x000000ff
        /*06a0*/ 	.word	0x000000b8
        /*06a4*/ 	.short	0x010a
        /*06a6*/ 	.byte	0x07
	.zero		1


	//   ....[90]....
        /*06a8*/ 	.word	0x00004740
        /*06ac*/ 	.word	0x000000ff
        /*06b0*/ 	.word	0x00000098
        /*06b4*/ 	.short	0x010b
        /*06b6*/ 	.byte	0x07
	.zero		1


	//   ....[91]....
        /*06b8*/ 	.word	0x00004750
        /*06bc*/ 	.word	0x000000ff
        /*06c0*/ 	.word	0x00000000
        /*06c4*/ 	.short	0x0101
        /*06c6*/ 	.byte	0x08
	.zero		1


	//   ....[92]....
        /*06c8*/ 	.word	0x00004760
        /*06cc*/ 	.word	0x000000ff
        /*06d0*/ 	.word	0x000000c0
        /*06d4*/ 	.short	0x010a
        /*06d6*/ 	.byte	0x07
	.zero		1


	//   ....[93]....
        /*06d8*/ 	.word	0x000048e0
        /*06dc*/ 	.word	0x000000ff
        /*06e0*/ 	.word	0x000000a0
        /*06e4*/ 	.short	0x010b
        /*06e6*/ 	.byte	0x07
	.zero		1


	//   ....[94]....
        /*06e8*/ 	.word	0x00004920
        /*06ec*/ 	.word	0x000000ff
        /*06f0*/ 	.word	0x00000000
        /*06f4*/ 	.short	0x0101
        /*06f6*/ 	.byte	0x08
	.zero		1


	//   ....[95]....
        /*06f8*/ 	.word	0x00004960
        /*06fc*/ 	.word	0x000000ff
        /*0700*/ 	.word	0x000000c8
        /*0704*/ 	.short	0x010a
        /*0706*/ 	.byte	0x07
	.zero		1


	//   ....[96]....
        /*0708*/ 	.word	0x00004ba0
        /*070c*/ 	.word	0x000000ff
        /*0710*/ 	.word	0x000000a8
        /*0714*/ 	.short	0x010b
        /*0716*/ 	.byte	0x07
	.zero		1


	//   ....[97]....
        /*0718*/ 	.word	0x00004bc0
        /*071c*/ 	.word	0x000000ff
        /*0720*/ 	.word	0x00000000
        /*0724*/ 	.short	0x0101
        /*0726*/ 	.byte	0x0d
	.zero		1


	//   ....[98]....
        /*0728*/ 	.word	0x00004bf0
        /*072c*/ 	.word	0x000000ff
        /*0730*/ 	.word	0x000000b0
        /*0734*/ 	.short	0x010a
        /*0736*/ 	.byte	0x07
	.zero		1


	//   ....[99]....
        /*0738*/ 	.word	0x00004c10
        /*073c*/ 	.word	0x000000ff
        /*0740*/ 	.word	0x000000b8
        /*0744*/ 	.short	0x010a
        /*0746*/ 	.byte	0x07
	.zero		1


	//   ....[100]....
        /*0748*/ 	.word	0x00004c30
        /*074c*/ 	.word	0x000000ff
        /*0750*/ 	.word	0x000000c0
        /*0754*/ 	.short	0x010a
        /*0756*/ 	.byte	0x07
	.zero		1


	//   ....[101]....
        /*0758*/ 	.word	0x00004c70
        /*075c*/ 	.word	0x00000000
        /*0760*/ 	.word	0x000000c8
        /*0764*/ 	.short	0x010a
        /*0766*/ 	.byte	0xff
	.zero		1


	//   ....[102]....
        /*0768*/ 	.word	0x00004fd0
        /*076c*/ 	.word	0x00000000
        /*0770*/ 	.word	0x000000e0
        /*0774*/ 	.short	0x010a
        /*0776*/ 	.byte	0xff
	.zero		1


	//   ....[103]....
        /*0778*/ 	.word	0x000050e0
        /*077c*/ 	.word	0x00000000
        /*0780*/ 	.word	0x00000000
        /*0784*/ 	.short	0x0101
        /*0786*/ 	.byte	0xff
	.zero		1


	//   ....[104]....
        /*0788*/ 	.word	0x00005b60
        /*078c*/ 	.word	0x000000ff
        /*0790*/ 	.word	0x00000090
        /*0794*/ 	.short	0x010a
        /*0796*/ 	.byte	0x30
	.zero		1


	//   ....[105]....
        /*0798*/ 	.word	0x00005ba0
        /*079c*/ 	.word	0x00000040
        /*07a0*/ 	.word	0x00000100
        /*07a4*/ 	.short	0x010a
        /*07a6*/ 	.byte	0xff
	.zero		1


	//   ....[106]....
        /*07a8*/ 	.word	0x00005d10
        /*07ac*/ 	.word	0x000000ff
        /*07b0*/ 	.word	0x00000090
        /*07b4*/ 	.short	0x010a
        /*07b6*/ 	.byte	0x30
	.zero		1


	//   ....[107]....
        /*07b8*/ 	.word	0x00005e10
        /*07bc*/ 	.word	0x00000040
        /*07c0*/ 	.word	0x00000100
        /*07c4*/ 	.short	0x010a
        /*07c6*/ 	.byte	0xff
	.zero		1


	//   ....[108]....
        /*07c8*/ 	.word	0x00006910
        /*07cc*/ 	.word	0x00000000
        /*07d0*/ 	.word	0x00000000
        /*07d4*/ 	.short	0x0101
        /*07d6*/ 	.byte	0xff
	.zero		1


	//   ....[109]....
        /*07d8*/ 	.word	0x00006920
        /*07dc*/ 	.word	0x00000002
        /*07e0*/ 	.word	0x00000090
        /*07e4*/ 	.short	0x010a
        /*07e6*/ 	.byte	0xff
	.zero		1


	//   ....[110]....
        /*07e8*/ 	.word	0x000069f0
        /*07ec*/ 	.word	0x00000002
        /*07f0*/ 	.word	0x00000090
        /*07f4*/ 	.short	0x010a
        /*07f6*/ 	.byte	0xff
	.zero		1


	//   ....[111]....
        /*07f8*/ 	.word	0x00007570
        /*07fc*/ 	.word	0x0000004a
        /*0800*/ 	.word	0x00000000
        /*0804*/ 	.short	0x0101
        /*0806*/ 	.byte	0xff
	.zero		1


	//   ....[112]....
        /*0808*/ 	.word	0x00007590
        /*080c*/ 	.word	0x00000000
        /*0810*/ 	.word	0x00000090
        /*0814*/ 	.short	0x010a
        /*0816*/ 	.byte	0xff
	.zero		1


	//   ....[113]....
        /*0818*/ 	.word	0x00007650
        /*081c*/ 	.word	0x00000000
        /*0820*/ 	.word	0x00000090
        /*0824*/ 	.short	0x010a
        /*0826*/ 	.byte	0xff
	.zero		1


	//   ....[114]....
        /*0828*/ 	.word	0x000081d0
        /*082c*/ 	.word	0x0000004a
        /*0830*/ 	.word	0x00000000
        /*0834*/ 	.short	0x0101
        /*0836*/ 	.byte	0xff
	.zero		1


	//   ....[115]....
        /*0838*/ 	.word	0x000081f0
        /*083c*/ 	.word	0x00000002
        /*0840*/ 	.word	0x00000090
        /*0844*/ 	.short	0x010a
        /*0846*/ 	.byte	0xff
	.zero		1


	//   ....[116]....
        /*0848*/ 	.word	0x000082b0
        /*084c*/ 	.word	0x00000002
        /*0850*/ 	.word	0x00000090
        /*0854*/ 	.short	0x010a
        /*0856*/ 	.byte	0xff
	.zero		1


	//   ....[117]....
        /*0858*/ 	.word	0x00008610
        /*085c*/ 	.word	0x000000ff
        /*0860*/ 	.word	0x00000000
        /*0864*/ 	.short	0x0101
        /*0866*/ 	.byte	0x05
	.zero		1


	//   ....[118]....
        /*0868*/ 	.word	0x00008e90
        /*086c*/ 	.word	0x00000000
        /*0870*/ 	.word	0x00000000
        /*0874*/ 	.short	0x0101
        /*0876*/ 	.byte	0xff
	.zero		1


	//   ....[119]....
        /*0878*/ 	.word	0x00009100
        /*087c*/ 	.word	0x000000ff
        /*0880*/ 	.word	0x00000000
        /*0884*/ 	.short	0x0101
        /*0886*/ 	.byte	0x04
	.zero		1


	//   ....[120]....
        /*0888*/ 	.word	0x00009120
        /*088c*/ 	.word	0x00000002
        /*0890*/ 	.word	0x00000150
        /*0894*/ 	.short	0x010a
        /*0896*/ 	.byte	0xff
	.zero		1


	//   ....[121]....
        /*0898*/ 	.word	0x00009180
        /*089c*/ 	.word	0x00000002
        /*08a0*/ 	.word	0x00000048
        /*08a4*/ 	.short	0x010a
        /*08a6*/ 	.byte	0xff
	.zero		1


	//   ....[122]....
        /*08a8*/ 	.word	0x000091e0
        /*08ac*/ 	.word	0x00000002
        /*08b0*/ 	.word	0x00000048
        /*08b4*/ 	.short	0x010a
        /*08b6*/ 	.byte	0xff
	.zero		1


	//   ....[123]....
        /*08b8*/ 	.word	0x00009230
        /*08bc*/ 	.word	0x00000002
        /*08c0*/ 	.word	0x000000e0
        /*08c4*/ 	.short	0x010a
        /*08c6*/ 	.byte	0xff
	.zero		1


	//   ....[124]....
        /*08c8*/ 	.word	0x00009290
        /*08cc*/ 	.word	0x00000000
        /*08d0*/ 	.word	0x00000000
        /*08d4*/ 	.short	0x010a
        /*08d6*/ 	.byte	0xff
	.zero		1


	//   ....[125]....
        /*08d8*/ 	.word	0x000092f0
        /*08dc*/ 	.word	0x00000000
        /*08e0*/ 	.word	0x00000000
        /*08e4*/ 	.short	0x010a
        /*08e6*/ 	.byte	0xff
	.zero		1


	//   ....[126]....
        /*08e8*/ 	.word	0x00009350
        /*08ec*/ 	.word	0x00000000
        /*08f0*/ 	.word	0x00000000
        /*08f4*/ 	.short	0x010a
        /*08f6*/ 	.byte	0xff
	.zero		1


	//   ....[127]....
        /*08f8*/ 	.word	0x000093b0
        /*08fc*/ 	.word	0x00000000
        /*0900*/ 	.word	0x00000000
        /*0904*/ 	.short	0x010a
        /*0906*/ 	.byte	0xff
	.zero		1


	//   ....[128]....
        /*0908*/ 	.word	0x00009410
        /*090c*/ 	.word	0x00000000
        /*0910*/ 	.word	0x00000000
        /*0914*/ 	.short	0x010a
        /*0916*/ 	.byte	0xff
	.zero		1


	//   ....[129]....
        /*0918*/ 	.word	0x00009470
        /*091c*/ 	.word	0x00000000
        /*0920*/ 	.word	0x00000000
        /*0924*/ 	.short	0x010a
        /*0926*/ 	.byte	0xff
	.zero		1


	//   ....[130]....
        /*0928*/ 	.word	0x000094d0
        /*092c*/ 	.word	0x00000000
        /*0930*/ 	.word	0x00000000
        /*0934*/ 	.short	0x010a
        /*0936*/ 	.byte	0xff
	.zero		1


	//   ....[131]....
        /*0938*/ 	.word	0x00009530
        /*093c*/ 	.word	0x00000000
        /*0940*/ 	.word	0x00000000
        /*0944*/ 	.short	0x010a
        /*0946*/ 	.byte	0xff
	.zero		1


	//   ....[132]....
        /*0948*/ 	.word	0x00009580
        /*094c*/ 	.word	0x00000000
        /*0950*/ 	.word	0x00000140
        /*0954*/ 	.short	0x010a
        /*0956*/ 	.byte	0xff
	.zero		1


	//   ....[133]....
        /*0958*/ 	.word	0x000095e0
        /*095c*/ 	.word	0x00000000
        /*0960*/ 	.word	0x000000f0
        /*0964*/ 	.short	0x010a
        /*0966*/ 	.byte	0xff
	.zero		1


	//   ....[134]....
        /*0968*/ 	.word	0x00009630
        /*096c*/ 	.word	0x00000000
        /*0970*/ 	.word	0x000000e0
        /*0974*/ 	.short	0x010a
        /*0976*/ 	.byte	0xff
	.zero		1


	//   ....[135]....
        /*0978*/ 	.word	0x00009690
        /*097c*/ 	.word	0x00000000
        /*0980*/ 	.word	0x000000f0
        /*0984*/ 	.short	0x010a
        /*0986*/ 	.byte	0xff
	.zero		1


	//   ....[136]....
        /*0988*/ 	.word	0x000096e0
        /*098c*/ 	.word	0x00000000
        /*0990*/ 	.word	0x000000e0
        /*0994*/ 	.short	0x010a
        /*0996*/ 	.byte	0xff
	.zero		1


	//   ....[137]....
        /*0998*/ 	.word	0x00009740
        /*099c*/ 	.word	0x00000002
        /*09a0*/ 	.word	0x00000120
        /*09a4*/ 	.short	0x010a
        /*09a6*/ 	.byte	0xff
	.zero		1


	//   ....[138]....
        /*09a8*/ 	.word	0x000097a0
        /*09ac*/ 	.word	0x00000000
        /*09b0*/ 	.word	0x00000000
        /*09b4*/ 	.short	0x010a
        /*09b6*/ 	.byte	0xff
	.zero		1


	//   ....[139]....
        /*09b8*/ 	.word	0x00009800
        /*09bc*/ 	.word	0x00000000
        /*09c0*/ 	.word	0x00000000
        /*09c4*/ 	.short	0x010a
        /*09c6*/ 	.byte	0xff
	.zero		1


	//   ....[140]....
        /*09c8*/ 	.word	0x00009860
        /*09cc*/ 	.word	0x00000000
        /*09d0*/ 	.word	0x00000000
        /*09d4*/ 	.short	0x010a
        /*09d6*/ 	.byte	0xff
	.zero		1


	//   ....[141]....
        /*09d8*/ 	.word	0x000098c0
        /*09dc*/ 	.word	0x00000000
        /*09e0*/ 	.word	0x00000000
        /*09e4*/ 	.short	0x010a
        /*09e6*/ 	.byte	0xff
	.zero		1


	//   ....[142]....
        /*09e8*/ 	.word	0x00009920
        /*09ec*/ 	.word	0x00000000
        /*09f0*/ 	.word	0x00000000
        /*09f4*/ 	.short	0x010a
        /*09f6*/ 	.byte	0xff
	.zero		1


	//   ....[143]....
        /*09f8*/ 	.word	0x00009970
        /*09fc*/ 	.word	0x00000000
        /*0a00*/ 	.word	0x000000e0
        /*0a04*/ 	.short	0x010a
        /*0a06*/ 	.byte	0xff
	.zero		1


	//   ....[144]....
        /*0a08*/ 	.word	0x000099d0
        /*0a0c*/ 	.word	0x00000000
        /*0a10*/ 	.word	0x000000d8
        /*0a14*/ 	.short	0x010a
        /*0a16*/ 	.byte	0xff
	.zero		1


	//   ....[145]....
        /*0a18*/ 	.word	0x00009a30
        /*0a1c*/ 	.word	0x00000000
        /*0a20*/ 	.word	0x000000b0
        /*0a24*/ 	.short	0x010a
        /*0a26*/ 	.byte	0xff
	.zero		1


	//   ....[146]....
        /*0a28*/ 	.word	0x00009a90
        /*0a2c*/ 	.word	0x00000000
        /*0a30*/ 	.word	0x000000b8
        /*0a34*/ 	.short	0x010a
        /*0a36*/ 	.byte	0xff
	.zero		1


	//   ....[147]....
        /*0a38*/ 	.word	0x00009af0
        /*0a3c*/ 	.word	0x00000000
        /*0a40*/ 	.word	0x000000c0
        /*0a44*/ 	.short	0x010a
        /*0a46*/ 	.byte	0xff
	.zero		1


	//   ....[148]....
        /*0a48*/ 	.word	0x00009b50
        /*0a4c*/ 	.word	0x00000000
        /*0a50*/ 	.word	0x000000c8
        /*0a54*/ 	.short	0x010a
        /*0a56*/ 	.byte	0xff
	.zero		1


	//   ....[149]....
        /*0a58*/ 	.word	0x00009bb0
        /*0a5c*/ 	.word	0x00000000
        /*0a60*/ 	.word	0x000000b0
        /*0a64*/ 	.short	0x010a
        /*0a66*/ 	.byte	0xff
	.zero		1


	//   ....[150]....
        /*0a68*/ 	.word	0x00009c10
        /*0a6c*/ 	.word	0x00000000
        /*0a70*/ 	.word	0x000000b8
        /*0a74*/ 	.short	0x010a
        /*0a76*/ 	.byte	0xff
	.zero		1


	//   ....[151]....
        /*0a78*/ 	.word	0x00009c70
        /*0a7c*/ 	.word	0x00000000
        /*0a80*/ 	.word	0x000000c0
        /*0a84*/ 	.short	0x010a
        /*0a86*/ 	.byte	0xff
	.zero		1


	//   ....[152]....
        /*0a88*/ 	.word	0x00009cc0
        /*0a8c*/ 	.word	0x00000000
        /*0a90*/ 	.word	0x000000e0
        /*0a94*/ 	.short	0x010a
        /*0a96*/ 	.byte	0xff
	.zero		1


	//   ....[153]....
        /*0a98*/ 	.word	0x00009d20
        /*0a9c*/ 	.word	0x00000000
        /*0aa0*/ 	.word	0x00000090
        /*0aa4*/ 	.short	0x010a
        /*0aa6*/ 	.byte	0xff
	.zero		1


	//   ....[154]....
        /*0aa8*/ 	.word	0x00009d70
        /*0aac*/ 	.word	0x00000040
        /*0ab0*/ 	.word	0x00000100
        /*0ab4*/ 	.short	0x010a
        /*0ab6*/ 	.byte	0xff
	.zero		1


	//   ....[155]....
        /*0ab8*/ 	.word	0x00009dc0
        /*0abc*/ 	.word	0x00000002
        /*0ac0*/ 	.word	0x00000090
        /*0ac4*/ 	.short	0x010a
        /*0ac6*/ 	.byte	0xff
	.zero		1


	//   ....[156]....
        /*0ac8*/ 	.word	0x00009e10
        /*0acc*/ 	.word	0x00000000
        /*0ad0*/ 	.word	0x00000090
        /*0ad4*/ 	.short	0x010a
        /*0ad6*/ 	.byte	0xff
	.zero		1


	//   ....[157]....
        /*0ad8*/ 	.word	0x00009e60
        /*0adc*/ 	.word	0x00000002
        /*0ae0*/ 	.word	0x00000090
        /*0ae4*/ 	.short	0x010a
        /*0ae6*/ 	.byte	0xff
	.zero		1


	//----- nvinfo : EIATTR_NUM_MBARRIERS
	.align		4
.L_47:
        /*0ae8*/ 	.byte	0x03, 0x38
        /*0aea*/ 	.short	0x002c


	//----- nvinfo : EIATTR_EXIT_INSTR_OFFSETS
	.align		4
        /*0aec*/ 	.byte	0x04, 0x1c
        /*0aee*/ 	.short	(.L_49 - .L_48)


	//   ....[0]....
.L_48:
        /*0af0*/ 	.word	0x000028a0


	//   ....[1]....
        /*0af4*/ 	.word	0x00002d90


	//   ....[2]....
        /*0af8*/ 	.word	0x00002df0


	//   ....[3]....
        /*0afc*/ 	.word	0x00003c70


	//   ....[4]....
        /*0b00*/ 	.word	0x00004ca0


	//   ....[5]....
        /*0b04*/ 	.word	0x00004ce0


	//   ....[6]....
        /*0b08*/ 	.word	0x00008ff0


	//   ....[7]....
        /*0b0c*/ 	.word	0x00009070


	//   ....[8]....
        /*0b10*/ 	.word	0x000090a0


	//   ....[9]....
        /*0b14*/ 	.word	0x00009110


	//----- nvinfo : EIATTR_MAX_THREADS
	.align		4
.L_49:
        /*0b18*/ 	.byte	0x04, 0x05
        /*0b1a*/ 	.short	(.L_51 - .L_50)
.L_50:
        /*0b1c*/ 	.word	0x00000100
        /*0b20*/ 	.word	0x00000001
        /*0b24*/ 	.word	0x00000001


	//----- nvinfo : EIATTR_CRS_STACK_SIZE
	.align		4
.L_51:
        /*0b28*/ 	.byte	0x04, 0x1e
        /*0b2a*/ 	.short	(.L_53 - .L_52)
.L_52:
        /*0b2c*/ 	.word	0x00000000


	//----- nvinfo : EIATTR_CBANK_PARAM_SIZE
	.align		4
.L_53:
        /*0b30*/ 	.byte	0x03, 0x19
        /*0b32*/ 	.short	0x0800


	//----- nvinfo : EIATTR_PARAM_CBANK
	.align		4
        /*0b34*/ 	.byte	0x04, 0x0a
        /*0b36*/ 	.short	(.L_55 - .L_54)
	.align		4
.L_54:
        /*0b38*/ 	.word	index@(.nv.constant0._ZN7cutlass13device_kernelINS_4gemm6kernel13GemmUniversalIN4cute5tupleIJiiiiEEENS1_10collective13CollectiveMmaINS1_35MainloopSm100TmaUmmaWarpSpecializedILi9ELi2ELi4ENS5_IJNS4_1CILi1EEESB_SB_EEEEENS5_IJNSA_ILi64EEENSA_ILi256EEENSA_ILi32EEEEEENS_6half_tENS5_IJlSB_lEEESI_SJ_NS4_8TiledMMAINS4_8MMA_AtomIJNS4_20SM100_MMA_F16BF16_SSISI_SI_fLi64ELi256ELNS4_4UMMA5MajorE0ELSO_0ELNSN_7ScaleInE0ELSP_0EEEEEENS4_6LayoutISC_NS5_IJNSA_ILi0EEEST_ST_EEEEENS5_IJNS4_10UnderscoreESW_SW_EEEEENS4_13SM90_TMA_LOADENS4_14ComposedLayoutINS4_7SwizzleILi2ELi4ELi3EEENS4_18smem_ptr_flag_bitsILi16EEENSS_INS5_IJNSA_ILi8EEESG_EEENS5_IJSG_SB_EEEEEEEvNS4_8identityESZ_S19_vS1A_EENS_8epilogue10collective18CollectiveEpilogueINS1C_23Sm100TmaWarpSpecializedILi4ELi2ELi32ELb1ELb0EEEJSH_NS5_IJNSS_ISE_SB_EES1H_EEESI_SJ_SI_SJ_NS1C_6fusion15FusionCallbacksIS1G_NS1J_17LinearCombinationISI_fSI_fLNS_15FloatRoundStyleE2EEESH_S1I_JEEENS4_5SM1004TMEM4LOAD26SM100_TMEM_LOAD_16dp256b8xESZ_NS10_INS11_ILi3ELi4ELi3EEES14_NSS_INS5_IJS15_SE_EEENS5_IJSE_SB_EEEEEEENS4_17SM75_U32x4_LDSM_NENS4_14SM90_TMA_STOREES1X_NS4_17SM90_U32x4_STSM_NENS4_39AutoVectorizingCopyWithAssumedAlignmentILi128EEEEEEvvEEEEvNT_6ParamsE)
        /*0b3c*/ 	.short	0x0380
        /*0b3e*/ 	.short	0x0800


	//----- nvinfo : EIATTR_SW_WAR
	.align		4
.L_55:
        /*0b40*/ 	.byte	0x04, 0x36
        /*0b42*/ 	.short	(.L_57 - .L_56)
.L_56:
        /*0b44*/ 	.word	0x00000008
.L_57:


//--------------------- .nv.callgraph             --------------------------
	.section	.nv.callgraph,"",@"SHT_CUDA_CALLGRAPH"
	.align	4
	.sectionentsize	8
	.align		4
        /*0000*/ 	.word	0x00000000
	.align		4
        /*0004*/ 	.word	0xffffffff
	.align		4
        /*0008*/ 	.word	index@(_ZN7cutlass13device_kernelINS_4gemm6kernel13GemmUniversalIN4cute5tupleIJiiiiEEENS1_10collective13CollectiveMmaINS1_35MainloopSm100TmaUmmaWarpSpecializedILi9ELi2ELi4ENS5_IJNS4_1CILi1EEESB_SB_EEEEENS5_IJNSA_ILi64EEENSA_ILi256EEENSA_ILi32EEEEEENS_6half_tENS5_IJlSB_lEEESI_SJ_NS4_8TiledMMAINS4_8MMA_AtomIJNS4_20SM100_MMA_F16BF16_SSISI_SI_fLi64ELi256ELNS4_4UMMA5MajorE0ELSO_0ELNSN_7ScaleInE0ELSP_0EEEEEENS4_6LayoutISC_NS5_IJNSA_ILi0EEEST_ST_EEEEENS5_IJNS4_10UnderscoreESW_SW_EEEEENS4_13SM90_TMA_LOADENS4_14ComposedLayoutINS4_7SwizzleILi2ELi4ELi3EEENS4_18smem_ptr_flag_bitsILi16EEENSS_INS5_IJNSA_ILi8EEESG_EEENS5_IJSG_SB_EEEEEEEvNS4_8identityESZ_S19_vS1A_EENS_8epilogue10collective18CollectiveEpilogueINS1C_23Sm100TmaWarpSpecializedILi4ELi2ELi32ELb1ELb0EEEJSH_NS5_IJNSS_ISE_SB_EES1H_EEESI_SJ_SI_SJ_NS1C_6fusion15FusionCallbacksIS1G_NS1J_17LinearCombinationISI_fSI_fLNS_15FloatRoundStyleE2EEESH_S1I_JEEENS4_5SM1004TMEM4LOAD26SM100_TMEM_LOAD_16dp256b8xESZ_NS10_INS11_ILi3ELi4ELi3EEES14_NSS_INS5_IJS15_SE_EEENS5_IJSE_SB_EEEEEEENS4_17SM75_U32x4_LDSM_NENS4_14SM90_TMA_STOREES1X_NS4_17SM90_U32x4_STSM_NENS4_39AutoVectorizingCopyWithAssumedAlignmentILi128EEEEEEvvEEEEvNT_6ParamsE)
	.align		4
        /*000c*/ 	.word	index@(__assertfail)
	.align		4
        /*0010*/ 	.word	0x00000000
	.align		4
        /*0014*/ 	.word	0xfffffffe
	.align		4
        /*0018*/ 	.word	0x00000000
	.align		4
        /*001c*/ 	.word	0xfffffffd
	.align		4
        /*0020*/ 	.word	0x00000000
	.align		4
        /*0024*/ 	.word	0xfffffffc


//--------------------- .nv.constant4             --------------------------
	.section	.nv.constant4,"a",@progbits
	.align	8
	.align		8
.nv.constant4:
        /*0000*/ 	.dword	__assertfail
	.align		8
        /*0008*/ 	.dword	__unnamed_1
	.align		8
        /*0010*/ 	.dword	__unnamed_2
	.align		8
        /*0018*/ 	.dword	_ZN40_INTERNAL_64100935_4_k_cu_cc56b80b_333114cuda3std3__45__cpo5beginE
	.align		8
        /*0020*/ 	.dword	_ZN40_INTERNAL_64100935_4_k_cu_cc56b80b_333114cuda3std3__45__cpo3endE
	.align		8
        /*0028*/ 	.dword	_ZN40_INTERNAL_64100935_4_k_cu_cc56b80b_333114cuda3std3__45__cpo6cbeginE
	.align		8
        /*0030*/ 	.dword	_ZN40_INTERNAL_64100935_4_k_cu_cc56b80b_333114cuda3std3__45__cpo4cendE
	.align		8
        /*0038*/ 	.dword	_ZN40_INTERNAL_64100935_4_k_cu_cc56b80b_333114cuda3std3__442_GLOBAL__N__64100935_4_k_cu_cc56b80b_333116ignoreE
	.align		8
        /*0040*/ 	.dword	_ZN40_INTERNAL_64100935_4_k_cu_cc56b80b_333114cuda3std3__419piecewise_constructE
	.align		8
        /*0048*/ 	.dword	_ZN40_INTERNAL_64100935_4_k_cu_cc56b80b_333114cuda3std3__48in_placeE
	.align		8
        /*0050*/ 	.dword	_ZN40_INTERNAL_64100935_4_k_cu_cc56b80b_333114cuda3std6ranges3__45__cpo4swapE
	.align		8
        /*0058*/ 	.dword	_ZN40_INTERNAL_64100935_4_k_cu_cc56b80b_333114cuda3std6ranges3__45__cpo9iter_moveE
	.align		8
        /*0060*/ 	.dword	_ZN40_INTERNAL_64100935_4_k_cu_cc56b80b_333114cute7productE
	.align		8
        /*0068*/ 	.dword	_ZN40_INTERNAL_64100935_4_k_cu_cc56b80b_333114cute1_E
	.align		8
        /*0070*/ 	.dword	$str$25
	.align		8
        /*0078*/ 	.dword	$str$26
	.align		8
        /*0080*/ 	.dword	$str$27
	.align		8
        /*0088*/ 	.dword	$str$28


//--------------------- .text._ZN7cutlass13device_kernelINS_4gemm6kernel13GemmUniversalIN4cute5tupleIJiiiiEEENS1_10collective13CollectiveMmaINS1_35MainloopSm100TmaUmmaWarpSpecializedILi9ELi2ELi4ENS5_IJNS4_1CILi1EEESB_SB_EEEEENS5_IJNSA_ILi64EEENSA_ILi256EEENSA_ILi32EEEEEENS_6half_tENS5_IJlSB_lEEESI_SJ_NS4_8TiledMMAINS4_8MMA_AtomIJNS4_20SM100_MMA_F16BF16_SSISI_SI_fLi64ELi256ELNS4_4UMMA5MajorE0ELSO_0ELNSN_7ScaleInE0ELSP_0EEEEEENS4_6LayoutISC_NS5_IJNSA_ILi0EEEST_ST_EEEEENS5_IJNS4_10UnderscoreESW_SW_EEEEENS4_13SM90_TMA_LOADENS4_14ComposedLayoutINS4_7SwizzleILi2ELi4ELi3EEENS4_18smem_ptr_flag_bitsILi16EEENSS_INS5_IJNSA_ILi8EEESG_EEENS5_IJSG_SB_EEEEEEEvNS4_8identityESZ_S19_vS1A_EENS_8epilogue10collective18CollectiveEpilogueINS1C_23Sm100TmaWarpSpecializedILi4ELi2ELi32ELb1ELb0EEEJSH_NS5_IJNSS_ISE_SB_EES1H_EEESI_SJ_SI_SJ_NS1C_6fusion15FusionCallbacksIS1G_NS1J_17LinearCombinationISI_fSI_fLNS_15FloatRoundStyleE2EEESH_S1I_JEEENS4_5SM1004TMEM4LOAD26SM100_TMEM_LOAD_16dp256b8xESZ_NS10_INS11_ILi3ELi4ELi3EEES14_NSS_INS5_IJS15_SE_EEENS5_IJSE_SB_EEEEEEENS4_17SM75_U32x4_LDSM_NENS4_14SM90_TMA_STOREES1X_NS4_17SM90_U32x4_STSM_NENS4_39AutoVectorizingCopyWithAssumedAlignmentILi128EEEEEEvvEEEEvNT_6ParamsE --------------------------
	.section	.text._ZN7cutlass13device_kernelINS_4gemm6kernel13GemmUniversalIN4cute5tupleIJiiiiEEENS1_10collective13CollectiveMmaINS1_35MainloopSm100TmaUmmaWarpSpecializedILi9ELi2ELi4ENS5_IJNS4_1CILi1EEESB_SB_EEEEENS5_IJNSA_ILi64EEENSA_ILi256EEENSA_ILi32EEEEEENS_6half_tENS5_IJlSB_lEEESI_SJ_NS4_8TiledMMAINS4_8MMA_AtomIJNS4_20SM100_MMA_F16BF16_SSISI_SI_fLi64ELi256ELNS4_4UMMA5MajorE0ELSO_0ELNSN_7ScaleInE0ELSP_0EEEEEENS4_6LayoutISC_NS5_IJNSA_ILi0EEEST_ST_EEEEENS5_IJNS4_10UnderscoreESW_SW_EEEEENS4_13SM90_TMA_LOADENS4_14ComposedLayoutINS4_7SwizzleILi2ELi4ELi3EEENS4_18smem_ptr_flag_bitsILi16EEENSS_INS5_IJNSA_ILi8EEESG_EEENS5_IJSG_SB_EEEEEEEvNS4_8identityESZ_S19_vS1A_EENS_8epilogue10collective18CollectiveEpilogueINS1C_23Sm100TmaWarpSpecializedILi4ELi2ELi32ELb1ELb0EEEJSH_NS5_IJNSS_ISE_SB_EES1H_EEESI_SJ_SI_SJ_NS1C_6fusion15FusionCallbacksIS1G_NS1J_17LinearCombinationISI_fSI_fLNS_15FloatRoundStyleE2EEESH_S1I_JEEENS4_5SM1004TMEM4LOAD26SM100_TMEM_LOAD_16dp256b8xESZ_NS10_INS11_ILi3ELi4ELi3EEES14_NSS_INS5_IJS15_SE_EEENS5_IJSE_SB_EEEEEEENS4_17SM75_U32x4_LDSM_NENS4_14SM90_TMA_STOREES1X_NS4_17SM90_U32x4_STSM_NENS4_39AutoVectorizingCopyWithAssumedAlignmentILi128EEEEEEvvEEEEvNT_6ParamsE,"ax",@progbits
	.align	128
.text._ZN7cutlass13device_kernelINS_4gemm6kernel13GemmUniversalIN4cute5tupleIJiiiiEEENS1_10collective13CollectiveMmaINS1_35MainloopSm100TmaUmmaWarpSpecializedILi9ELi2ELi4ENS5_IJNS4_1CILi1EEESB_SB_EEEEENS5_IJNSA_ILi64EEENSA_ILi256EEENSA_ILi32EEEEEENS_6half_tENS5_IJlSB_lEEESI_SJ_NS4_8TiledMMAINS4_8MMA_AtomIJNS4_20SM100_MMA_F16BF16_SSISI_SI_fLi64ELi256ELNS4_4UMMA5MajorE0ELSO_0ELNSN_7ScaleInE0ELSP_0EEEEEENS4_6LayoutISC_NS5_IJNSA_ILi0EEEST_ST_EEEEENS5_IJNS4_10UnderscoreESW_SW_EEEEENS4_13SM90_TMA_LOADENS4_14ComposedLayoutINS4_7SwizzleILi2ELi4ELi3EEENS4_18smem_ptr_flag_bitsILi16EEENSS_INS5_IJNSA_ILi8EEESG_EEENS5_IJSG_SB_EEEEEEEvNS4_8identityESZ_S19_vS1A_EENS_8epilogue10collective18CollectiveEpilogueINS1C_23Sm100TmaWarpSpecializedILi4ELi2ELi32ELb1ELb0EEEJSH_NS5_IJNSS_ISE_SB_EES1H_EEESI_SJ_SI_SJ_NS1C_6fusion15FusionCallbacksIS1G_NS1J_17LinearCombinationISI_fSI_fLNS_15FloatRoundStyleE2EEESH_S1I_JEEENS4_5SM1004TMEM4LOAD26SM100_TMEM_LOAD_16dp256b8xESZ_NS10_INS11_ILi3ELi4ELi3EEES14_NSS_INS5_IJS15_SE_EEENS5_IJSE_SB_EEEEEEENS4_17SM75_U32x4_LDSM_NENS4_14SM90_TMA_STOREES1X_NS4_17SM90_U32x4_STSM_NENS4_39AutoVectorizingCopyWithAssumedAlignmentILi128EEEEEEvvEEEEvNT_6ParamsE:
        .type           _ZN7cutlass13device_kernelINS_4gemm6kernel13GemmUniversalIN4cute5tupleIJiiiiEEENS1_10collective13CollectiveMmaINS1_35MainloopSm100TmaUmmaWarpSpecializedILi9ELi2ELi4ENS5_IJNS4_1CILi1EEESB_SB_EEEEENS5_IJNSA_ILi64EEENSA_ILi256EEENSA_ILi32EEEEEENS_6half_tENS5_IJlSB_lEEESI_SJ_NS4_8TiledMMAINS4_8MMA_AtomIJNS4_20SM100_MMA_F16BF16_SSISI_SI_fLi64ELi256ELNS4_4UMMA5MajorE0ELSO_0ELNSN_7ScaleInE0ELSP_0EEEEEENS4_6LayoutISC_NS5_IJNSA_ILi0EEEST_ST_EEEEENS5_IJNS4_10UnderscoreESW_SW_EEEEENS4_13SM90_TMA_LOADENS4_14ComposedLayoutINS4_7SwizzleILi2ELi4ELi3EEENS4_18smem_ptr_flag_bitsILi16EEENSS_INS5_IJNSA_ILi8EEESG_EEENS5_IJSG_SB_EEEEEEEvNS4_8identityESZ_S19_vS1A_EENS_8epilogue10collective18CollectiveEpilogueINS1C_23Sm100TmaWarpSpecializedILi4ELi2ELi32ELb1ELb0EEEJSH_NS5_IJNSS_ISE_SB_EES1H_EEESI_SJ_SI_SJ_NS1C_6fusion15FusionCallbacksIS1G_NS1J_17LinearCombinationISI_fSI_fLNS_15FloatRoundStyleE2EEESH_S1I_JEEENS4_5SM1004TMEM4LOAD26SM100_TMEM_LOAD_16dp256b8xESZ_NS10_INS11_ILi3ELi4ELi3EEES14_NSS_INS5_IJS15_SE_EEENS5_IJSE_SB_EEEEEEENS4_17SM75_U32x4_LDSM_NENS4_14SM90_TMA_STOREES1X_NS4_17SM90_U32x4_STSM_NENS4_39AutoVectorizingCopyWithAssumedAlignmentILi128EEEEEEvvEEEEvNT_6ParamsE,@function
        .size           _ZN7cutlass13device_kernelINS_4gemm6kernel13GemmUniversalIN4cute5tupleIJiiiiEEENS1_10collective13CollectiveMmaINS1_35MainloopSm100TmaUmmaWarpSpecializedILi9ELi2ELi4ENS5_IJNS4_1CILi1EEESB_SB_EEEEENS5_IJNSA_ILi64EEENSA_ILi256EEENSA_ILi32EEEEEENS_6half_tENS5_IJlSB_lEEESI_SJ_NS4_8TiledMMAINS4_8MMA_AtomIJNS4_20SM100_MMA_F16BF16_SSISI_SI_fLi64ELi256ELNS4_4UMMA5MajorE0ELSO_0ELNSN_7ScaleInE0ELSP_0EEEEEENS4_6LayoutISC_NS5_IJNSA_ILi0EEEST_ST_EEEEENS5_IJNS4_10UnderscoreESW_SW_EEEEENS4_13SM90_TMA_LOADENS4_14ComposedLayoutINS4_7SwizzleILi2ELi4ELi3EEENS4_18smem_ptr_flag_bitsILi16EEENSS_INS5_IJNSA_ILi8EEESG_EEENS5_IJSG_SB_EEEEEEEvNS4_8identityESZ_S19_vS1A_EENS_8epilogue10collective18CollectiveEpilogueINS1C_23Sm100TmaWarpSpecializedILi4ELi2ELi32ELb1ELb0EEEJSH_NS5_IJNSS_ISE_SB_EES1H_EEESI_SJ_SI_SJ_NS1C_6fusion15FusionCallbacksIS1G_NS1J_17LinearCombinationISI_fSI_fLNS_15FloatRoundStyleE2EEESH_S1I_JEEENS4_5SM1004TMEM4LOAD26SM100_TMEM_LOAD_16dp256b8xESZ_NS10_INS11_ILi3ELi4ELi3EEES14_NSS_INS5_IJS15_SE_EEENS5_IJSE_SB_EEEEEEENS4_17SM75_U32x4_LDSM_NENS4_14SM90_TMA_STOREES1X_NS4_17SM90_U32x4_STSM_NENS4_39AutoVectorizingCopyWithAssumedAlignmentILi128EEEEEEvvEEEEvNT_6ParamsE,(.L_x_192 - _ZN7cutlass13device_kernelINS_4gemm6kernel13GemmUniversalIN4cute5tupleIJiiiiEEENS1_10collective13CollectiveMmaINS1_35MainloopSm100TmaUmmaWarpSpecializedILi9ELi2ELi4ENS5_IJNS4_1CILi1EEESB_SB_EEEEENS5_IJNSA_ILi64EEENSA_ILi256EEENSA_ILi32EEEEEENS_6half_tENS5_IJlSB_lEEESI_SJ_NS4_8TiledMMAINS4_8MMA_AtomIJNS4_20SM100_MMA_F16BF16_SSISI_SI_fLi64ELi256ELNS4_4UMMA5MajorE0ELSO_0ELNSN_7ScaleInE0ELSP_0EEEEEENS4_6LayoutISC_NS5_IJNSA_ILi0EEEST_ST_EEEEENS5_IJNS4_10UnderscoreESW_SW_EEEEENS4_13SM90_TMA_LOADENS4_14ComposedLayoutINS4_7SwizzleILi2ELi4ELi3EEENS4_18smem_ptr_flag_bitsILi16EEENSS_INS5_IJNSA_ILi8EEESG_EEENS5_IJSG_SB_EEEEEEEvNS4_8identityESZ_S19_vS1A_EENS_8epilogue10collective18CollectiveEpilogueINS1C_23Sm100TmaWarpSpecializedILi4ELi2ELi32ELb1ELb0EEEJSH_NS5_IJNSS_ISE_SB_EES1H_EEESI_SJ_SI_SJ_NS1C_6fusion15FusionCallbacksIS1G_NS1J_17LinearCombinationISI_fSI_fLNS_15FloatRoundStyleE2EEESH_S1I_JEEENS4_5SM1004TMEM4LOAD26SM100_TMEM_LOAD_16dp256b8xESZ_NS10_INS11_ILi3ELi4ELi3EEES14_NSS_INS5_IJS15_SE_EEENS5_IJSE_SB_EEEEEEENS4_17SM75_U32x4_LDSM_NENS4_14SM90_TMA_STOREES1X_NS4_17SM90_U32x4_STSM_NENS4_39AutoVectorizingCopyWithAssumedAlignmentILi128EEEEEEvvEEEEvNT_6ParamsE)
        .other          _ZN7cutlass13device_kernelINS_4gemm6kernel13GemmUniversalIN4cute5tupleIJiiiiEEENS1_10collective13CollectiveMmaINS1_35MainloopSm100TmaUmmaWarpSpecializedILi9ELi2ELi4ENS5_IJNS4_1CILi1EEESB_SB_EEEEENS5_IJNSA_ILi64EEENSA_ILi256EEENSA_ILi32EEEEEENS_6half_tENS5_IJlSB_lEEESI_SJ_NS4_8TiledMMAINS4_8MMA_AtomIJNS4_20SM100_MMA_F16BF16_SSISI_SI_fLi64ELi256ELNS4_4UMMA5MajorE0ELSO_0ELNSN_7ScaleInE0ELSP_0EEEEEENS4_6LayoutISC_NS5_IJNSA_ILi0EEEST_ST_EEEEENS5_IJNS4_10UnderscoreESW_SW_EEEEENS4_13SM90_TMA_LOADENS4_14ComposedLayoutINS4_7SwizzleILi2ELi4ELi3EEENS4_18smem_ptr_flag_bitsILi16EEENSS_INS5_IJNSA_ILi8EEESG_EEENS5_IJSG_SB_EEEEEEEvNS4_8identityESZ_S19_vS1A_EENS_8epilogue10collective18CollectiveEpilogueINS1C_23Sm100TmaWarpSpecializedILi4ELi2ELi32ELb1ELb0EEEJSH_NS5_IJNSS_ISE_SB_EES1H_EEESI_SJ_SI_SJ_NS1C_6fusion15FusionCallbacksIS1G_NS1J_17LinearCombinationISI_fSI_fLNS_15FloatRoundStyleE2EEESH_S1I_JEEENS4_5SM1004TMEM4LOAD26SM100_TMEM_LOAD_16dp256b8xESZ_NS10_INS11_ILi3ELi4ELi3EEES14_NSS_INS5_IJS15_SE_EEENS5_IJSE_SB_EEEEEEENS4_17SM75_U32x4_LDSM_NENS4_14SM90_TMA_STOREES1X_NS4_17SM90_U32x4_STSM_NENS4_39AutoVectorizingCopyWithAssumedAlignmentILi128EEEEEEvvEEEEvNT_6ParamsE,@"STO_CUDA_ENTRY STV_DEFAULT"
_ZN7cutlass13device_kernelINS_4gemm6kernel13GemmUniversalIN4cute5tupleIJiiiiEEENS1_10collective13CollectiveMmaINS1_35MainloopSm100TmaUmmaWarpSpecializedILi9ELi2ELi4ENS5_IJNS4_1CILi1EEESB_SB_EEEEENS5_IJNSA_ILi64EEENSA_ILi256EEENSA_ILi32EEEEEENS_6half_tENS5_IJlSB_lEEESI_SJ_NS4_8TiledMMAINS4_8MMA_AtomIJNS4_20SM100_MMA_F16BF16_SSISI_SI_fLi64ELi256ELNS4_4UMMA5MajorE0ELSO_0ELNSN_7ScaleInE0ELSP_0EEEEEENS4_6LayoutISC_NS5_IJNSA_ILi0EEEST_ST_EEEEENS5_IJNS4_10UnderscoreESW_SW_EEEEENS4_13SM90_TMA_LOADENS4_14ComposedLayoutINS4_7SwizzleILi2ELi4ELi3EEENS4_18smem_ptr_flag_bitsILi16EEENSS_INS5_IJNSA_ILi8EEESG_EEENS5_IJSG_SB_EEEEEEEvNS4_8identityESZ_S19_vS1A_EENS_8epilogue10collective18CollectiveEpilogueINS1C_23Sm100TmaWarpSpecializedILi4ELi2ELi32ELb1ELb0EEEJSH_NS5_IJNSS_ISE_SB_EES1H_EEESI_SJ_SI_SJ_NS1C_6fusion15FusionCallbacksIS1G_NS1J_17LinearCombinationISI_fSI_fLNS_15FloatRoundStyleE2EEESH_S1I_JEEENS4_5SM1004TMEM4LOAD26SM100_TMEM_LOAD_16dp256b8xESZ_NS10_INS11_ILi3ELi4ELi3EEES14_NSS_INS5_IJS15_SE_EEENS5_IJSE_SB_EEEEEEENS4_17SM75_U32x4_LDSM_NENS4_14SM90_TMA_STOREES1X_NS4_17SM90_U32x4_STSM_NENS4_39AutoVectorizingCopyWithAssumedAlignmentILi128EEEEEEvvEEEEvNT_6ParamsE:
[----:B------:R-:W1:Y:S01]  /*0000*/  LDC R1, c[0x0][0x37c] ;  /* 0x0000df00ff017b82 */ /* 0x000e620000000800 */
[----:B------:R-:W2:Y:S01]  /*0010*/  S2R R101, SR_TID.X ;  /* 0x0000000000657919 */ /* 0x000ea20000002100 */
[----:B------:R-:W3:Y:S01]  /*0020*/  LDCU.64 UR4, c[0x0][0x890] ;  /* 0x00011200ff0477ac */ /* 0x000ee20008000a00 */
[----:B------:R-:W-:Y:S02]  /*0030*/  PRMT R88, RZ, 0x7610, R88 ;  /* 0x00007610ff587816 */ /* 0x000fe40000000058 */
[----:B------:R-:W-:Y:S01]  /*0040*/  ELECT P5, URZ, PT ;  /* 0x0000000000ff782f */ /* 0x000fe200038a0000 */
[----:B------:R-:W4:Y:S01]  /*0050*/  LDCU.64 UR46, c[0x0][0x358] ;  /* 0x00006b00ff2e77ac */ /* 0x000f220008000a00 */
[----:B---3--:R-:W-:-:S04]  /*0060*/  UISETP.NE.U32.AND UP0, UPT, UR4, URZ, UPT ;  /* 0x000000ff0400728c */ /* 0x008fc8000bf05070 */
[----:B------:R-:W-:Y:S01]  /*0070*/  UISETP.NE.AND.EX UP0, UPT, UR5, URZ, UPT, UP0 ;  /* 0x000000ff0500728c */ /* 0x000fe2000bf05300 */
[----:B--2---:R-:W-:-:S05]  /*0080*/  SHF.R.U32.HI R93, RZ, 0x5, R101 ;  /* 0x00000005ff5d7819 */ /* 0x004fca0000011665 */
[----:B------:R-:W2:Y:S02]  /*0090*/  SHFL.IDX PT, R0, R93, RZ, 0x1f ;  /* 0x00001fff5d007589 */ /* 0x000ea400000e0000 */
[----:B--2---:R-:W-:Y:S01]  /*00a0*/  R2UR UR8, R0 ;  /* 0x00000000000872ca */ /* 0x004fe200000e0000 */
[----:B-1--4-:R-:W-:-:S14]  /*00b0*/  BRA.U UP0, `(.L_x_0) ;  /* 0x00000001002c7547 */ /* 0x012fdc000b800000 */
[----:B------:R-:W1:Y:S02]  /*00c0*/  LDCU.64 UR6, c[0x0][0x888] ;  /* 0x00011100ff0677ac */ /* 0x000e640008000a00 */
[----:B-1----:R-:W-:-:S04]  /*00d0*/  UISETP.NE.U32.AND UP0, UPT, UR6, URZ, UPT ;  /* 0x000000ff0600728c */ /* 0x002fc8000bf05070 */
[----:B------:R-:W-:-:S09]  /*00e0*/  UISETP.NE.AND.EX UP0, UPT, UR7, URZ, UPT, UP0 ;  /* 0x000000ff0700728c */ /* 0x000fd2000bf05300 */
[----:B------:R-:W-:Y:S05]  /*00f0*/  BRA.U !UP0, `(.L_x_1) ;  /* 0x0000000108107547 */ /* 0x000fea000b800000 */
[----:B------:R-:W1:Y:S02]  /*0100*/  LDC.64 R2, c[0x0][0x888] ;  /* 0x00022200ff027b82 */ /* 0x000e640000000a00 */
[----:B-1----:R1:W5:Y:S01]  /*0110*/  LDG.E R49, desc[UR46][R2.64] ;  /* 0x0000002e02317981 */ /* 0x002362000c1e1900 */
[----:B------:R-:W-:Y:S01]  /*0120*/  HFMA2 R88, -RZ, RZ, 0, 5.9604644775390625e-08 ;  /* 0x00000001ff587431 */ /* 0x000fe200000001ff */
[----:B------:R-:W-:Y:S05]  /*0130*/  BRA `(.L_x_0) ;  /* 0x00000000000c7947 */ /* 0x000fea0003800000 */
.L_x_1:
[----:B------:R-:W1:Y:S01]  /*0140*/  LDCU UR6, c[0x0][0x880] ;  /* 0x00011000ff0677ac */ /* 0x000e620008000800 */
[----:B------:R-:W-:Y:S01]  /*0150*/  HFMA2 R88, -RZ, RZ, 0, 5.9604644775390625e-08 ;  /* 0x00000001ff587431 */ /* 0x000fe200000001ff */
[----:B-1----:R-:W-:-:S07]  /*0160*/  MOV R49, UR6 ;  /* 0x0000000600317c02 */ /* 0x002fce0008000f00 */
.L_x_0:
[----:B------:R-:W2:Y:S02]  /*0170*/  LDCU.64 UR6, c[0x0][0x8b0] ;  /* 0x00011600ff0677ac */ /* 0x000ea40008000a00 */
[----:B--2---:R-:W-:-:S04]  /*0180*/  UISETP.NE.U32.AND UP0, UPT, UR6, URZ, UPT ;  /* 0x000000ff0600728c */ /* 0x004fc8000bf05070 */
[----:B------:R-:W-:-:S09]  /*0190*/  UISETP.NE.AND.EX UP0, UPT, UR7, URZ, UPT, UP0 ;  /* 0x000000ff0700728c */ /* 0x000fd2000bf05300 */
[----:B------:R-:W-:Y:S05]  /*01a0*/  BRA.U UP0, `(.L_x_2) ;  /* 0x0000000100247547 */ /* 0x000fea000b800000 */
[----:B------:R-:W2:Y:S02]  /*01b0*/  LDCU.64 UR6, c[0x0][0x8a8] ;  /* 0x00011500ff0677ac */ /* 0x000ea40008000a00 */
[----:B--2---:R-:W-:-:S04]  /*01c0*/  UISETP.NE.U32.AND UP0, UPT, UR6, URZ, UPT ;  /* 0x000000ff0600728c */ /* 0x004fc8000bf05070 */
[----:B------:R-:W-:-:S09]  /*01d0*/  UISETP.NE.AND.EX UP0, UPT, UR7, URZ, UPT, UP0 ;  /* 0x000000ff0700728c */ /* 0x000fd2000bf05300 */
[----:B------:R-:W-:Y:S05]  /*01e0*/  BRA.U !UP0, `(.L_x_3) ;  /* 0x00000001080c7547 */ /* 0x000fea000b800000 */
[----:B-1----:R-:W1:Y:S02]  /*01f0*/  LDC.64 R2, c[0x0][0x8a8] ;  /* 0x00022a00ff027b82 */ /* 0x002e640000000a00 */
[----:B-1----:R2:W5:Y:S01]  /*0200*/  LDG.E R47, desc[UR46][R2.64] ;  /* 0x0000002e022f7981 */ /* 0x002562000c1e1900 */
[----:B------:R-:W-:Y:S05]  /*0210*/  BRA `(.L_x_2) ;  /* 0x0000000000087947 */ /* 0x000fea0003800000 */
.L_x_3:
[----:B------:R-:W2:Y:S02]  /*0220*/  LDCU UR6, c[0x0][0x8a0] ;  /* 0x00011400ff0677ac */ /* 0x000ea40008000800 */
[----:B--2---:R-:W-:Y:S02]  /*0230*/  MOV R47, UR6 ;  /* 0x00000006002f7c02 */ /* 0x004fe40008000f00 */
.L_x_2:
[----:B------:R-:W-:Y:S01]  /*0240*/  IMAD.U32 R0, RZ, RZ, UR8 ;  /* 0x00000008ff007e24 */ /* 0x000fe2000f8e00ff */
[----:B------:R-:W-:Y:S04]  /*0250*/  BSSY.RECONVERGENT B0, `(.L_x_4) ;  /* 0x000000c000007945 */ /* 0x000fe80003800200 */
[C---:B------:R-:W-:Y:S02]  /*0260*/  ISETP.NE.OR P1, PT, R0.reuse, 0x1, !P5 ;  /* 0x000000010000780c */ /* 0x040fe40006f25670 */
[----:B------:R-:W-:-:S11]  /*0270*/  ISETP.NE.OR P0, PT, R0, 0x3, !P5 ;  /* 0x000000030000780c */ /* 0x000fd60006f05670 */
[----:B------:R-:W-:Y:S05]  /*0280*/  @P1 BRA `(.L_x_5) ;  /* 0x0000000000201947 */ /* 0x000fea0003800000 */
[----:B------:R-:W3:Y:S02]  /*0290*/  LDCU.64 UR6, c[0x0][0x348] ;  /* 0x00006900ff0677ac */ /* 0x000ee40008000a00 */
[----:B---3--:R-:W-:Y:S02]  /*02a0*/  UIADD3 UR10, UP1, UPT, UR6, 0x80, URZ ;  /* 0x00000080060a7890 */ /* 0x008fe4000ff3e0ff */
[----:B------:R-:W-:Y:S02]  /*02b0*/  UIADD3 UR6, UP0, UPT, UR6, 0x180, URZ ;  /* 0x0000018006067890 */ /* 0x000fe4000ff1e0ff */
[----:B------:R-:W-:Y:S02]  /*02c0*/  UIADD3.X UR11, UPT, UPT, URZ, UR7, URZ, UP1, !UPT ;  /* 0x00000007ff0b7290 */ /* 0x000fe40008ffe4ff */
[----:B------:R-:W-:-:S07]  /*02d0*/  UIADD3.X UR7, UPT, UPT, URZ, UR7, URZ, UP0, !UPT ;  /* 0x00000007ff077290 */ /* 0x000fce00087fe4ff */
[----:B------:R3:W-:Y:S02]  /*02e0*/  UTMACCTL.PF [UR10] ;  /* 0x000000000a0079b9 */ /* 0x0007e40008040000 */
[----:B------:R3:W-:Y:S02]  /*02f0*/  UTMACCTL.PF [UR6] ;  /* 0x00000000060079b9 */ /* 0x0007e40008040000 */
[----:B---3--:R-:W-:Y:S01]  /*0300*/  NOP ;  /* 0x0000000000007918 */ /* 0x008fe20000000000 */
.L_x_5:
[----:B------:R-:W-:Y:S05]  /*0310*/  BSYNC.RECONVERGENT B0 ;  /* 0x0000000000007941 */ /* 0x000fea0003800200 */
.L_x_4:
[----:B------:R-:W-:Y:S04]  /*0320*/  BSSY.RECONVERGENT B0, `(.L_x_6) ;  /* 0x000000a000007945 */ /* 0x000fe80003800200 */
        /* <DEDUP_REMOVED lines=9> */
.L_x_7:
[----:B------:R-:W-:Y:S05]  /*03c0*/  BSYNC.RECONVERGENT B0 ;  /* 0x0000000000007941 */ /* 0x000fea0003800200 */
.L_x_6:
[----:B------:R-:W3:Y:S01]  /*03d0*/  LDCU.64 UR6, c[0x0][0x888] ;  /* 0x00011100ff0677ac */ /* 0x000ee20008000a00 */
[----:B------:R-:W-:Y:S02]  /*03e0*/  UISETP.EQ.U32.AND UP1, UPT, UR4, URZ, UPT ;  /* 0x000000ff0400728c */ /* 0x000fe4000bf22070 */
[----:B------:R-:W-:Y:S02]  /*03f0*/  UPLOP3.LUT UP2, UPT, UPT, UPT, UPT, 0x80, 0x8 ;  /* 0x000000000008789c */ /* 0x000fe40003f4f070 */
[----:B---3--:R-:W-:-:S04]  /*0400*/  UISETP.NE.U32.AND UP0, UPT, UR6, URZ, UPT ;  /* 0x000000ff0600728c */ /* 0x008fc8000bf05070 */
[----:B------:R-:W-:-:S04]  /*0410*/  UISETP.NE.AND.EX UP0, UPT, UR7, URZ, UPT, UP0 ;  /* 0x000000ff0700728c */ /* 0x000fc8000bf05300 */
[----:B------:R-:W-:-:S04]  /*0420*/  UISETP.EQ.OR.EX UP3, UPT, UR5, URZ, !UP0, UP1 ;  /* 0x000000ff0500728c */ /* 0x000fc8000c762710 */
[----:B------:R-:W-:-:S05]  /*0430*/  UP2UR UR50, UPR, URZ, 0x8 ;  /* 0x00000008ff327883 */ /* 0x000fca0008000000 */
[----:B------:R-:W-:Y:S07]  /*0440*/  BRA.U !UP3, `(.L_x_8) ;  /* 0x000000010b207547 */ /* 0x000fee000b800000 */
[----:B------:R-:W-:Y:S01]  /*0450*/  UISETP.NE.U32.AND UP2, UPT, UR4, URZ, UPT ;  /* 0x000000ff0400728c */ /* 0x000fe2000bf45070 */
[----:B-----5:R-:W-:Y:S01]  /*0460*/  FSETP.NEU.AND P0, PT, R49, RZ, PT ;  /* 0x000000ff3100720b */ /* 0x020fe20003f0d000 */
[----:B------:R-:W-:Y:S02]  /*0470*/  USEL UR4, URZ, 0xffffffff, UP0 ;  /* 0xffffffffff047887 */ /* 0x000fe40008000000 */
[----:B------:R-:W-:-:S10]  /*0480*/  UISETP.NE.AND.EX UP2, UPT, UR5, URZ, UPT, UP2 ;  /* 0x000000ff0500728c */ /* 0x000fd4000bf45320 */
[----:B------:R-:W-:Y:S01]  /*0490*/  VOTEU.ANY UP1, P0 ;  /* 0x0000000000ff7886 */ /* 0x000fe20000020100 */
[----:B------:R-:W-:-:S04]  /*04a0*/  @!UP2 USEL UR4, URZ, 0xffffffff, UP1 ;  /* 0xffffffffff04a887 */ /* 0x000fc80008800000 */
[----:B------:R-:W-:-:S04]  /*04b0*/  ULOP3.LUT UR4, UR4, 0x1, URZ, 0xc0, !UPT ;  /* 0x0000000104047892 */ /* 0x000fc8000f8ec0ff */
[----:B------:R-:W-:-:S11]  /*04c0*/  UISETP.NE.U32.AND UP2, UPT, UR4, 0x1, UPT ;  /* 0x000000010400788c */ /* 0x000fd6000bf45070 */
.L_x_8:
[----:B-12---:R-:W1:Y:S01]  /*04d0*/  SHFL.IDX PT, R2, R93, RZ, 0x1f ;  /* 0x00001fff5d027589 */ /* 0x006e6200000e0000 */
[----:B------:R-:W-:-:S04]  /*04e0*/  UISETP.NE.AND UP1, UPT, UR8, 0x2, UPT ;  /* 0x000000020800788c */ /* 0x000fc8000bf25270 */
[----:B------:R-:W-:Y:S01]  /*04f0*/  USEL UR6, URZ, 0x1, UP1 ;  /* 0x00000001ff067887 */ /* 0x000fe20008800000 */
[----:B-1----:R-:W-:-:S13]  /*0500*/  ISETP.NE.AND P0, PT, R2, RZ, PT ;  /* 0x000000ff0200720c */ /* 0x002fda0003f05270 */
[----:B------:R-:W-:Y:S05]  /*0510*/  @P0 BRA `(.L_x_9) ;  /* 0x00000000007c0947 */ /* 0x000fea0003800000 */
[----:B------:R-:W-:Y:S01]  /*0520*/  ELECT P0, URZ, PT ;  /* 0x0000000000ff782f */ /* 0x000fe20003800000 */
[----:B------:R-:W-:-:S12]  /*0530*/  BSSY.RECONVERGENT B0, `(.L_x_9) ;  /* 0x000001d000007945 */ /* 0x000fd80003800200 */
[----:B------:R-:W-:Y:S05]  /*0540*/  @!P0 BRA `(.L_x_10) ;  /* 0x00000000006c8947 */ /* 0x000fea0003800000 */
[----:B------:R-:W1:Y:S01]  /*0550*/  S2UR UR5, SR_CgaCtaId ;  /* 0x00000000000579c3 */ /* 0x000e620000008800 */
[----:B------:R-:W-:Y:S01]  /*0560*/  UMOV UR7, 0x400 ;  /* 0x0000040000077882 */ /* 0x000fe20000000000 */
[----:B------:R-:W-:Y:S02]  /*0570*/  UMOV UR4, 0x1 ;  /* 0x0000000100047882 */ /* 0x000fe40000000000 */
[----:B------:R-:W-:-:S04]  /*0580*/  UIADD3 UR10, UPT, UPT, -UR4, 0x100000, URZ ;  /* 0x00100000040a7890 */ /* 0x000fc8000fffe1ff */
[----:B------:R-:W-:Y:S02]  /*0590*/  USHF.L.U32 UR11, UR10, 0xb, URZ ;  /* 0x0000000b0a0b7899 */ /* 0x000fe400080006ff */
[----:B------:R-:W-:Y:S02]  /*05a0*/  USHF.L.U32 UR10, UR10, 0x1, URZ ;  /* 0x000000010a0a7899 */ /* 0x000fe400080006ff */
[----:B-1----:R-:W-:Y:S01]  /*05b0*/  ULEA UR5, UR5, UR7, 0x18 ;  /* 0x0000000705057291 */ /* 0x002fe2000f8ec0ff */
[----:B------:R-:W1:Y:S11]  /*05c0*/  FENCE.VIEW.ASYNC.S ;  /* 0x00000000000073c6 */ /* 0x000e760000000000 */
[----:B-1----:R1:W2:Y:S01]  /*05d0*/  SYNCS.EXCH.64 URZ, [UR5], UR10 ;  /* 0x0000000a05ff75b2 */ /* 0x0022a20008000100 */
[----:B------:R1:W3:Y:S01]  /*05e0*/  SYNCS.EXCH.64 URZ, [UR5+0x48], UR10 ;  /* 0x0000480a05ff75b2 */ /* 0x0002e20008000100 */
[----:B------:R1:W4:Y:S01]  /*05f0*/  SYNCS.EXCH.64 URZ, [UR5+0x8], UR10 ;  /* 0x0000080a05ff75b2 */ /* 0x0003220008000100 */
[----:B------:R1:W1:Y:S01]  /*0600*/  SYNCS.EXCH.64 URZ, [UR5+0x50], UR10 ;  /* 0x0000500a05ff75b2 */ /* 0x0002620008000100 */
        /* <DEDUP_REMOVED lines=14> */
[----:B------:R-:W-:Y:S01]  /*06f0*/  NOP ;  /* 0x0000000000007918 */ /* 0x000fe20000000000 */
.L_x_10:
[----:B-1----:R-:W-:Y:S05]  /*0700*/  BSYNC.RECONVERGENT B0 ;  /* 0x0000000000007941 */ /* 0x002fea0003800200 */
.L_x_9:
[----:B------:R-:W1:Y:S01]  /*0710*/  SHFL.IDX PT, R2, R93, RZ, 0x1f ;  /* 0x00001fff5d027589 */ /* 0x000e6200000e0000 */
[----:B------:R-:W-:Y:S01]  /*0720*/  NOP ;  /* 0x0000000000007918 */ /* 0x000fe20000000000 */
[----:B-1----:R-:W-:-:S13]  /*0730*/  ISETP.NE.AND P0, PT, R2, 0x1, PT ;  /* 0x000000010200780c */ /* 0x002fda0003f05270 */
[----:B------:R-:W-:Y:S05]  /*0740*/  @P0 BRA `(.L_x_11) ;  /* 0x0000000000580947 */ /* 0x000fea0003800000 */
[----:B------:R-:W1:Y:S01]  /*0750*/  S2UR UR7, SR_CgaCtaId ;  /* 0x00000000000779c3 */ /* 0x000e620000008800 */
[----:B------:R-:W-:Y:S01]  /*0760*/  UMOV UR9, 0x400 ;  /* 0x0000040000097882 */ /* 0x000fe20000000000 */
[----:B------:R-:W-:Y:S01]  /*0770*/  UMOV UR5, 0x20 ;  /* 0x0000002000057882 */ /* 0x000fe20000000000 */
[----:B------:R-:W-:Y:S01]  /*0780*/  UMOV UR4, 0x80 ;  /* 0x0000008000047882 */ /* 0x000fe20000000000 */
[----:B------:R-:W-:-:S04]  /*0790*/  UIADD3 UR10, UPT, UPT, -UR5, 0x100000, URZ ;  /* 0x00100000050a7890 */ /* 0x000fc8000fffe1ff */
[----:B------:R-:W-:Y:S02]  /*07a0*/  USHF.L.U32 UR11, UR10, 0xb, URZ ;  /* 0x0000000b0a0b7899 */ /* 0x000fe400080006ff */
[----:B------:R-:W-:Y:S02]  /*07b0*/  USHF.L.U32 UR10, UR10, 0x1, URZ ;  /* 0x000000010a0a7899 */ /* 0x000fe400080006ff */
[----:B------:R-:W-:-:S04]  /*07c0*/  UIADD3 UR4, UPT, UPT, -UR4, 0x100000, URZ ;  /* 0x0010000004047890 */ /* 0x000fc8000fffe1ff */
[----:B------:R-:W-:Y:S02]  /*07d0*/  USHF.L.U32 UR5, UR4, 0xb, URZ ;  /* 0x0000000b04057899 */ /* 0x000fe400080006ff */
[----:B------:R-:W-:Y:S01]  /*07e0*/  USHF.L.U32 UR4, UR4, 0x1, URZ ;  /* 0x0000000104047899 */ /* 0x000fe200080006ff */
[----:B------:R-:W-:Y:S01]  /*07f0*/  ELECT P0, URZ, PT ;  /* 0x0000000000ff782f */ /* 0x000fe20003800000 */
[----:B-1----:R-:W-:Y:S01]  /*0800*/  ULEA UR7, UR7, UR9, 0x18 ;  /* 0x0000000907077291 */ /* 0x002fe2000f8ec0ff */
[----:B------:R-:W1:Y:S11]  /*0810*/  FENCE.VIEW.ASYNC.S ;  /* 0x00000000000073c6 */ /* 0x000e760000000000 */
[----:B-1----:R1:W1:Y:S01]  /*0820*/  SYNCS.EXCH.64 URZ, [UR7+0x90], UR10 ;  /* 0x0000900a07ff75b2 */ /* 0x0022620008000100 */
        /* <DEDUP_REMOVED lines=8> */
.L_x_11:
[----:B------:R-:W2:Y:S01]  /*08b0*/  SHFL.IDX PT, R2, R93, RZ, 0x1f ;  /* 0x00001fff5d027589 */ /* 0x000ea200000e0000 */
[----:B------:R-:W-:Y:S01]  /*08c0*/  NOP ;  /* 0x0000000000007918 */ /* 0x000fe20000000000 */
[----:B--2---:R-:W-:-:S13]  /*08d0*/  ISETP.NE.AND P0, PT, R2, 0x3, PT ;  /* 0x000000030200780c */ /* 0x004fda0003f05270 */
[----:B------:R-:W-:Y:S05]  /*08e0*/  @P0 BRA `(.L_x_12) ;  /* 0x0000000000300947 */ /* 0x000fea0003800000 */
[----:B-1----:R-:W1:Y:S01]  /*08f0*/  S2UR UR5, SR_CgaCtaId ;  /* 0x00000000000579c3 */ /* 0x002e620000008800 */
[----:B------:R-:W-:Y:S01]  /*0900*/  UMOV UR7, 0x400 ;  /* 0x0000040000077882 */ /* 0x000fe20000000000 */
[----:B------:R-:W-:Y:S01]  /*0910*/  UMOV UR4, 0x20 ;  /* 0x0000002000047882 */ /* 0x000fe20000000000 */
[----:B------:R-:W-:Y:S01]  /*0920*/  ELECT P0, URZ, PT ;  /* 0x0000000000ff782f */ /* 0x000fe20003800000 */
[----:B------:R-:W-:-:S04]  /*0930*/  UIADD3 UR10, UPT, UPT, -UR4, 0x100000, URZ ;  /* 0x00100000040a7890 */ /* 0x000fc8000fffe1ff */
[----:B------:R-:W-:Y:S02]  /*0940*/  USHF.L.U32 UR11, UR10, 0xb, URZ ;  /* 0x0000000b0a0b7899 */ /* 0x000fe400080006ff */
[----:B------:R-:W-:Y:S02]  /*0950*/  USHF.L.U32 UR10, UR10, 0x1, URZ ;  /* 0x000000010a0a7899 */ /* 0x000fe400080006ff */
[----:B-1----:R-:W-:Y:S01]  /*0960*/  ULEA UR5, UR5, UR7, 0x18 ;  /* 0x0000000705057291 */ /* 0x002fe2000f8ec0ff */
[----:B------:R-:W1:Y:S11]  /*0970*/  FENCE.VIEW.ASYNC.S ;  /* 0x00000000000073c6 */ /* 0x000e760000000000 */
[----:B-1----:R2:W1:Y:S01]  /*0980*/  SYNCS.EXCH.64 URZ, [UR5+0xd0], UR10 ;  /* 0x0000d00a05ff75b2 */ /* 0x0024620008000100 */
[----:B------:R2:W1:Y:S02]  /*0990*/  SYNCS.EXCH.64 URZ, [UR5+0xd8], UR10 ;  /* 0x0000d80a05ff75b2 */ /* 0x0004640008000100 */
[----:B--2---:R-:W-:Y:S01]  /*09a0*/  NOP ;  /* 0x0000000000007918 */ /* 0x004fe20000000000 */
.L_x_12:
[----:B------:R-:W2:Y:S01]  /*09b0*/  SHFL.IDX PT, R2, R93, RZ, 0x1f ;  /* 0x00001fff5d027589 */ /* 0x000ea200000e0000 */
[----:B------:R-:W-:Y:S01]  /*09c0*/  NOP ;  /* 0x0000000000007918 */ /* 0x000fe20000000000 */
[----:B--2---:R-:W-:-:S13]  /*09d0*/  ISETP.NE.AND P0, PT, R2, 0x4, PT ;  /* 0x000000040200780c */ /* 0x004fda0003f05270 */
[----:B------:R-:W-:Y:S05]  /*09e0*/  @P0 BRA `(.L_x_13) ;  /* 0x00000000004c0947 */ /* 0x000fea0003800000 */
[----:B-1----:R-:W1:Y:S01]  /*09f0*/  S2UR UR5, SR_CgaCtaId ;  /* 0x00000000000579c3 */ /* 0x002e620000008800 */
[----:B------:R-:W-:Y:S01]  /*0a00*/  UMOV UR9, 0x100 ;  /* 0x0000010000097882 */ /* 0x000fe20000000000 */
[----:B------:R-:W-:Y:S01]  /*0a10*/  UMOV UR7, 0x400 ;  /* 0x0000040000077882 */ /* 0x000fe20000000000 */
[----:B------:R-:W-:Y:S01]  /*0a20*/  USEL UR9, UR9, 0xe0, UP2 ;  /* 0x000000e009097887 */ /* 0x000fe20009000000 */
[----:B------:R-:W-:Y:S01]  /*0a30*/  UMOV UR4, 0x1 ;  /* 0x0000000100047882 */ /* 0x000fe20000000000 */
[----:B------:R-:W-:Y:S01]  /*0a40*/  ELECT P0, URZ, PT ;  /* 0x0000000000ff782f */ /* 0x000fe20003800000 */
[----:B------:R-:W-:-:S04]  /*0a50*/  UIADD3 UR10, UPT, UPT, -UR4, 0x100000, URZ ;  /* 0x00100000040a7890 */ /* 0x000fc8000fffe1ff */
[----:B------:R-:W-:Y:S02]  /*0a60*/  USHF.L.U32 UR11, UR10, 0xb, URZ ;  /* 0x0000000b0a0b7899 */ /* 0x000fe400080006ff */
[----:B------:R-:W-:Y:S02]  /*0a70*/  USHF.L.U32 UR10, UR10, 0x1, URZ ;  /* 0x000000010a0a7899 */ /* 0x000fe400080006ff */
[----:B------:R-:W-:-:S04]  /*0a80*/  UIADD3 UR12, UPT, UPT, -UR9, 0x100000, URZ ;  /* 0x00100000090c7890 */ /* 0x000fc8000fffe1ff */
[----:B------:R-:W-:Y:S02]  /*0a90*/  USHF.L.U32 UR13, UR12, 0xb, URZ ;  /* 0x0000000b0c0d7899 */ /* 0x000fe400080006ff */
[----:B------:R-:W-:Y:S02]  /*0aa0*/  USHF.L.U32 UR12, UR12, 0x1, URZ ;  /* 0x000000010c0c7899 */ /* 0x000fe400080006ff */
[----:B-1----:R-:W-:Y:S01]  /*0ab0*/  ULEA UR5, UR5, UR7, 0x18 ;  /* 0x0000000705057291 */ /* 0x002fe2000f8ec0ff */
[----:B------:R-:W1:Y:S11]  /*0ac0*/  FENCE.VIEW.ASYNC.S ;  /* 0x00000000000073c6 */ /* 0x000e760000000000 */
[----:B-1----:R2:W1:Y:S01]  /*0ad0*/  SYNCS.EXCH.64 URZ, [UR5+0xe0], UR10 ;  /* 0x0000e00a05ff75b2 */ /* 0x0024620008000100 */
[----:B------:R2:W1:Y:S01]  /*0ae0*/  SYNCS.EXCH.64 URZ, [UR5+0xf0], UR12 ;  /* 0x0000f00c05ff75b2 */ /* 0x0004620008000100 */
[----:B------:R2:W1:Y:S01]  /*0af0*/  SYNCS.EXCH.64 URZ, [UR5+0xe8], UR10 ;  /* 0x0000e80a05ff75b2 */ /* 0x0004620008000100 */
[----:B------:R2:W1:Y:S02]  /*0b00*/  SYNCS.EXCH.64 URZ, [UR5+0xf8], UR12 ;  /* 0x0000f80c05ff75b2 */ /* 0x0004640008000100 */
[----:B--2---:R-:W-:Y:S01]  /*0b10*/  NOP ;  /* 0x0000000000007918 */ /* 0x004fe20000000000 */
.L_x_13:
[----:B------:R-:W2:Y:S01]  /*0b20*/  SHFL.IDX PT, R2, R93, RZ, 0x1f ;  /* 0x00001fff5d027589 */ /* 0x000ea200000e0000 */
[----:B------:R-:W-:Y:S01]  /*0b30*/  NOP ;  /* 0x0000000000007918 */ /* 0x000fe20000000000 */
[----:B--2---:R-:W-:-:S13]  /*0b40*/  ISETP.NE.AND P0, PT, R2, 0x5, PT ;  /* 0x000000050200780c */ /* 0x004fda0003f05270 */
[----:B------:R-:W-:Y:S05]  /*0b50*/  @P0 BRA `(.L_x_14) ;  /* 0x0000000000580947 */ /* 0x000fea0003800000 */
[----:B-1----:R-:W1:Y:S01]  /*0b60*/  S2UR UR7, SR_CgaCtaId ;  /* 0x00000000000779c3 */ /* 0x002e620000008800 */
        /* <DEDUP_REMOVED lines=19> */
[----:B------:R2:W1:Y:S02]  /*0ca0*/  SYNCS.EXCH.64 URZ, [UR7+0x138], UR4 ;  /* 0x0001380407ff75b2 */ /* 0x0004640008000100 */
[----:B--2---:R-:W-:Y:S01]  /*0cb0*/  NOP ;  /* 0x0000000000007918 */ /* 0x004fe20000000000 */
.L_x_14:
        /* <DEDUP_REMOVED lines=18> */
.L_x_15:
[----:B-1----:R-:W1:Y:S01]  /*0de0*/  S2UR UR5, SR_CTAID.X ;  /* 0x00000000000579c3 */ /* 0x002e620000002500 */
[----:B------:R-:W-:-:S05]  /*0df0*/  CS2R.32 R87, SR_CgaSize ;  /* 0x0000000000577805 */ /* 0x000fca0000008a00 */
[----:B------:R-:W-:-:S05]  /*0e00*/  IMAD R87, R87, -0xa0, RZ ;  /* 0xffffff6057577824 */ /* 0x000fca00078e02ff */
[----:B------:R-:W-:-:S14]  /*0e10*/  R2UR UR9, R87 ;  /* 0x00000000570972ca */ /* 0x000fdc00000e0000 */
[----:B------:R-:W2:Y:S01]  /*0e20*/  LDCU UR9, c[0x0][UR9+0x2b0] ;  /* 0x00005600090977ac */ /* 0x000ea20008000800 */
[----:B------:R-:W-:Y:S01]  /*0e30*/  NOP ;  /* 0x0000000000007918 */ /* 0x000fe20000000000 */
[----:B------:R-:W-:-:S05]  /*0e40*/  CS2R.32 R87, SR_CgaSize ;  /* 0x0000000000577805 */ /* 0x000fca0000008a00 */
[----:B------:R-:W-:-:S05]  /*0e50*/  IMAD R87, R87, -0xa0, RZ ;  /* 0xffffff6057577824 */ /* 0x000fca00078e02ff */
[----:B------:R-:W-:-:S14]  /*0e60*/  R2UR UR7, R87 ;  /* 0x00000000570772ca */ /* 0x000fdc00000e0000 */
[----:B------:R-:W3:Y:S01]  /*0e70*/  LDCU UR7, c[0x0][UR7+0x2b4] ;  /* 0x00005680070777ac */ /* 0x000ee20008000800 */
[----:B------:R-:W4:Y:S08]  /*0e80*/  S2UR UR4, SR_CTAID.Y ;  /* 0x00000000000479c3 */ /* 0x000f300000002600 */
[----:B------:R-:W3:Y:S01]  /*0e90*/  LDC R10, c[0x0][0xb24] ;  /* 0x0002c900ff0a7b82 */ /* 0x000ee20000000800 */
[----:B-1----:R-:W-:-:S02]  /*0ea0*/  I2FP.F32.U32 R87, UR5 ;  /* 0x0000000500577c45 */ /* 0x002fc40008201000 */
[----:B------:R-:W-:-:S05]  /*0eb0*/  CS2R.32 R3, SR_CgaSize ;  /* 0x0000000000037805 */ /* 0x000fca0000008a00 */
[----:B------:R-:W-:-:S06]  /*0ec0*/  IMAD R3, R3, -0xa0, RZ ;  /* 0xffffff6003037824 */ /* 0x000fcc00078e02ff */
[----:B------:R-:W1:Y:S01]  /*0ed0*/  LDC R3, c[0x0][R3+0x2a0] ;  /* 0x0000a80003037b82 */ /* 0x000e620000000800 */
[----:B------:R-:W-:Y:S01]  /*0ee0*/  MOV R15, UR5 ;  /* 0x00000005000f7c02 */ /* 0x000fe20008000f00 */
[----:B--2---:R-:W-:Y:S01]  /*0ef0*/  FMUL R87, R87, UR9 ;  /* 0x0000000957577c20 */ /* 0x004fe20008400000 */
[----:B----4-:R-:W-:Y:S02]  /*0f00*/  I2FP.F32.U32 R86, UR4 ;  /* 0x0000000400567c45 */ /* 0x010fe40008201000 */
[----:B------:R-:W-:-:S05]  /*0f10*/  CS2R.32 R2, SR_CgaSize ;  /* 0x0000000000027805 */ /* 0x000fca0000008a00 */
[----:B------:R-:W-:-:S06]  /*0f20*/  IMAD R2, R2, -0xa0, RZ ;  /* 0xffffff6002027824 */ /* 0x000fcc00078e02ff */
[----:B------:R-:W2:Y:S01]  /*0f30*/  LDC R2, c[0x0][R2+0x2a4] ;  /* 0x0000a90002027b82 */ /* 0x000ea20000000800 */
[----:B------:R-:W-:Y:S01]  /*0f40*/  MOV R14, UR4 ;  /* 0x00000004000e7c02 */ /* 0x000fe20008000f00 */
[----:B------:R-:W4:Y:S01]  /*0f50*/  F2I.U32.TRUNC.NTZ R87, R87 ;  /* 0x0000005700577305 */ /* 0x000f22000020f000 */
[----:B---3--:R-:W-:-:S05]  /*0f60*/  FMUL R86, R86, UR7 ;  /* 0x0000000756567c20 */ /* 0x008fca0008400000 */
[----:B------:R-:W-:Y:S01]  /*0f70*/  BAR.SYNC.DEFER_BLOCKING 0x0 ;  /* 0x0000000000007b1d */ /* 0x000fe20000010000 */
[----:B------:R-:W-:-:S05]  /*0f80*/  ISETP.GE.AND P0, PT, R10, 0x1, PT ;  /* 0x000000010a00780c */ /* 0x000fca0003f06270 */
[----:B------:R-:W3:Y:S02]  /*0f90*/  F2I.U32.TRUNC.NTZ R86, R86 ;  /* 0x0000005600567305 */ /* 0x000ee4000020f000 */
[----:B------:R-:W2:Y:S01]  /*0fa0*/  S2UR UR36, SR_CTAID.Z ;  /* 0x00000000002479c3 */ /* 0x000ea20000002700 */
[----:B----4-:R-:W-:-:S05]  /*0fb0*/  IADD3 R87, PT, PT, -R87, RZ, RZ ;  /* 0x000000ff57577210 */ /* 0x010fca0007ffe1ff */
[----:B-1----:R-:W-:Y:S01]  /*0fc0*/  IMAD R87, R3, R87, UR5 ;  /* 0x0000000503577e24 */ /* 0x002fe2000f8e0257 */
[----:B---3--:R-:W-:-:S05]  /*0fd0*/  IADD3 R86, PT, PT, -R86, RZ, RZ ;  /* 0x000000ff56567210 */ /* 0x008fca0007ffe1ff */
[----:B--2---:R-:W-:Y:S01]  /*0fe0*/  IMAD R86, R2, R86, UR4 ;  /* 0x0000000402567e24 */ /* 0x004fe2000f8e0256 */
[----:B------:R-:W-:Y:S06]  /*0ff0*/  @!P0 BRA `(.L_x_16) ;  /* 0x0000000000b88947 */ /* 0x000fec0003800000 */
[----:B------:R-:W1:Y:S01]  /*1000*/  LDC.64 R4, c[0x0][0xb18] ;  /* 0x0002c600ff047b82 */ /* 0x000e620000000a00 */
[----:B------:R-:W-:-:S07]  /*1010*/  ISETP.NE.AND P0, PT, R10, 0x1, PT ;  /* 0x000000010a00780c */ /* 0x000fce0003f05270 */
[----:B------:R-:W2:Y:S08]  /*1020*/  LDC R9, c[0x0][0xb0c] ;  /* 0x0002c300ff097b82 */ /* 0x000eb00000000800 */
[----:B------:R-:W3:Y:S08]  /*1030*/  LDC R12, c[0x0][0x370] ;  /* 0x0000dc00ff0c7b82 */ /* 0x000ef00000000800 */
[----:B------:R-:W4:Y:S01]  /*1040*/  LDC R11, c[0x0][0x374] ;  /* 0x0000dd00ff0b7b82 */ /* 0x000f220000000800 */
[----:B-1----:R-:W-:-:S07]  /*1050*/  ISETP.NE.AND P1, PT, R4, 0x1, PT ;  /* 0x000000010400780c */ /* 0x002fce0003f25270 */
[----:B------:R-:W3:Y:S01]  /*1060*/  LDC.64 R6, c[0x0][0xb10] ;  /* 0x0002c400ff067b82 */ /* 0x000ee20000000a00 */
[----:B--2---:R-:W-:-:S07]  /*1070*/  ISETP.NE.AND P2, PT, R9, 0x1, PT ;  /* 0x000000010900780c */ /* 0x004fce0003f45270 */
[----:B------:R-:W1:Y:S08]  /*1080*/  LDC R8, c[0x0][0xb20] ;  /* 0x0002c800ff087b82 */ /* 0x000e700000000800 */
[----:B------:R-:W2:Y:S01]  /*1090*/  LDC.64 R2, c[0x0][0xb28] ;  /* 0x0002ca00ff027b82 */ /* 0x000ea20000000a00 */
[----:B----4-:R-:W-:-:S04]  /*10a0*/  IMAD.HI.U32 R13, R11, R5, RZ ;  /* 0x000000050b0d7227 */ /* 0x010fc800078e00ff */
[----:B------:R-:W-:-:S04]  /*10b0*/  IMAD.HI.U32 R5, R14, R5, RZ ;  /* 0x000000050e057227 */ /* 0x000fc800078e00ff */
[----:B---3--:R-:W-:-:S05]  /*10c0*/  IMAD.HI.U32 R16, R12, R6, RZ ;  /* 0x000000060c107227 */ /* 0x008fca00078e00ff */
[-C--:B------:R-:W-:Y:S01]  /*10d0*/  @P2 SHF.R.U32.HI R12, RZ, R7.reuse, R16 ;  /* 0x00000007ff0c2219 */ /* 0x080fe20000011610 */
[----:B------:R-:W-:Y:S01]  /*10e0*/  IMAD.HI.U32 R16, R15, R6, RZ ;  /* 0x000000060f107227 */ /* 0x000fe200078e00ff */
[-C--:B-1----:R-:W-:Y:S02]  /*10f0*/  @P1 SHF.R.U32.HI R11, RZ, R8.reuse, R13 ;  /* 0x00000008ff0b1219 */ /* 0x082fe4000001160d */
[----:B------:R-:W-:Y:S02]  /*1100*/  SHF.R.U32.HI R5, RZ, R8, R5 ;  /* 0x00000008ff057219 */ /* 0x000fe40000011605 */
[----:B------:R-:W-:Y:S02]  /*1110*/  SHF.R.U32.HI R16, RZ, R7, R16 ;  /* 0x00000007ff107219 */ /* 0x000fe40000011610 */
[----:B------:R-:W-:Y:S01]  /*1120*/  SEL R5, R14, R5, !P1 ;  /* 0x000000050e057207 */ /* 0x000fe20004800000 */
[----:B--2---:R-:W-:Y:S01]  /*1130*/  IMAD.HI.U32 R13, R11, R2, RZ ;  /* 0x000000020b0d7227 */ /* 0x004fe200078e00ff */
[----:B------:R-:W-:-:S03]  /*1140*/  SEL R16, R15, R16, !P2 ;  /* 0x000000100f107207 */ /* 0x000fc60005000000 */
[----:B------:R-:W-:Y:S01]  /*1150*/  IMAD.HI.U32 R6, R12, R2, RZ ;  /* 0x000000020c067227 */ /* 0x000fe200078e00ff */
[----:B------:R-:W-:-:S04]  /*1160*/  @P0 SHF.R.U32.HI R11, RZ, R3, R13 ;  /* 0x00000003ff0b0219 */ /* 0x000fc8000001160d */
[----:B------:R-:W-:Y:S01]  /*1170*/  @P0 SHF.R.U32.HI R12, RZ, R3, R6 ;  /* 0x00000003ff0c0219 */ /* 0x000fe20000011606 */
[----:B------:R-:W-:-:S04]  /*1180*/  IMAD R11, R11, R10, RZ ;  /* 0x0000000a0b0b7224 */ /* 0x000fc800078e02ff */
[----:B------:R-:W-:Y:S01]  /*1190*/  IMAD R6, R12, R10, RZ ;  /* 0x0000000a0c067224 */ /* 0x000fe200078e02ff */
[----:B------:R-:W-:-:S04]  /*11a0*/  ISETP.GE.AND P1, PT, R5, R11, PT ;  /* 0x0000000b0500720c */ /* 0x000fc80003f26270 */
[----:B------:R-:W-:Y:S01]  /*11b0*/  ISETP.GE.OR P1, PT, R16, R6, P1 ;  /* 0x000000061000720c */ /* 0x000fe20000f26670 */
[----:B------:R-:W-:-:S05]  /*11c0*/  IMAD.HI.U32 R6, R5, R2, RZ ;  /* 0x0000000205067227 */ /* 0x000fca00078e00ff */
[----:B------:R-:W-:-:S04]  /*11d0*/  SHF.R.U32.HI R6, RZ, R3, R6 ;  /* 0x00000003ff067219 */ /* 0x000fc80000011606 */
[----:B------:R-:W-:-:S03]  /*11e0*/  SEL R6, R5, R6, !P0 ;  /* 0x0000000605067207 */ /* 0x000fc60004000000 */
[----:B------:R-:W-:Y:S01]  /*11f0*/  @!P1 IMAD.HI.U32 R7, R16, R2, RZ ;  /* 0x0000000210079227 */ /* 0x000fe200078e00ff */
[----:B------:R-:W-:-:S04]  /*1200*/  IADD3 R2, PT, PT, -R6, RZ, RZ ;  /* 0x000000ff06027210 */ /* 0x000fc80007ffe1ff */
[----:B------:R-:W-:Y:S01]  /*1210*/  @!P1 SHF.R.U32.HI R3, RZ, R3, R7 ;  /* 0x00000003ff039219 */ /* 0x000fe20000011607 */
[----:B------:R-:W-:Y:S01]  /*1220*/  IMAD R2, R10, R2, R5 ;  /* 0x000000020a027224 */ /* 0x000fe200078e0205 */
[----:B------:R-:W-:Y:S02]  /*1230*/  IADD3 R7, PT, PT, -R5, RZ, RZ ;  /* 0x000000ff05077210 */ /* 0x000fe40007ffe1ff */
[----:B------:R-:W-:-:S03]  /*1240*/  @!P1 SEL R3, R16, R3, !P0 ;  /* 0x0000000310039207 */ /* 0x000fc60004000000 */
[----:B------:R-:W-:Y:S02]  /*1250*/  IMAD R7, R4, R7, R14 ;  /* 0x0000000704077224 */ /* 0x000fe400078e020e */
[--C-:B------:R-:W-:Y:S02]  /*1260*/  @!P1 IMAD.IADD R6, R6, 0x1, -R3.reuse ;  /* 0x0000000106069824 */ /* 0x100fe400078e0a03 */
[----:B------:R-:W-:Y:S01]  /*1270*/  @!P1 IMAD R3, R2, R12, R3 ;  /* 0x0000000c02039224 */ /* 0x000fe200078e0203 */
[----:B------:R-:W-:Y:S01]  /*1280*/  IADD3 R2, PT, PT, -R16, RZ, RZ ;  /* 0x000000ff10027210 */ /* 0x000fe20007ffe1ff */
[----:B------:R-:W-:Y:S02]  /*1290*/  @!P1 IMAD R5, R6, R10, R16 ;  /* 0x0000000a06059224 */ /* 0x000fe400078e0210 */
[----:B------:R-:W-:Y:S02]  /*12a0*/  @!P1 IMAD.MOV.U32 R16, RZ, RZ, R3 ;  /* 0x000000ffff109224 */ /* 0x000fe400078e0003 */
[----:B------:R-:W-:-:S02]  /*12b0*/  IMAD R2, R9, R2, R15 ;  /* 0x0000000209027224 */ /* 0x000fc400078e020f */
[----:B------:R-:W-:Y:S02]  /*12c0*/  IMAD R14, R5, R4, R7 ;  /* 0x00000004050e7224 */ /* 0x000fe400078e0207 */
[----:B------:R-:W-:Y:S02]  /*12d0*/  IMAD R15, R16, R9, R2 ;  /* 0x00000009100f7224 */ /* 0x000fe400078e0202 */
.L_x_16:
[----:B------:R-:W1:Y:S01]  /*12e0*/  LDCU UR4, c[0x0][0xb30] ;  /* 0x00016600ff0477ac */ /* 0x000e620008000800 */
[----:B------:R-:W2:Y:S08]  /*12f0*/  S2UR UR37, SR_CgaCtaId ;  /* 0x00000000002579c3 */ /* 0x000eb00000008800 */
[----:B------:R-:W3:Y:S01]  /*1300*/  LDC R40, c[0x0][0xb24] ;  /* 0x0002c900ff287b82 */ /* 0x000ee20000000800 */
[----:B-1----:R-:W-:-:S09]  /*1310*/  UISETP.NE.AND UP1, UPT, UR4, 0x1, UPT ;  /* 0x000000010400788c */ /* 0x002fd2000bf25270 */
[----:B--2---:R-:W-:Y:S05]  /*1320*/  BRA.U UP1, `(.L_x_17) ;  /* 0x0000000101407547 */ /* 0x004fea000b800000 */
[----:B------:R-:W1:Y:S08]  /*1330*/  LDC.64 R4, c[0x0][0xb10] ;  /* 0x0002c400ff047b82 */ /* 0x000e700000000a00 */
[----:B------:R-:W2:Y:S08]  /*1340*/  LDC.64 R2, c[0x0][0xb18] ;  /* 0x0002c600ff027b82 */ /* 0x000eb00000000a00 */
[----:B------:R-:W4:Y:S08]  /*1350*/  LDC R6, c[0x0][0xb20] ;  /* 0x0002c800ff067b82 */ /* 0x000f300000000800 */
[----:B------:R-:W3:Y:S01]  /*1360*/  LDC R7, c[0x0][0xb0c] ;  /* 0x0002c300ff077b82 */ /* 0x000ee20000000800 */
[----:B-1----:R-:W-:-:S05]  /*1370*/  IMAD.HI.U32 R4, R15, R4, RZ ;  /* 0x000000040f047227 */ /* 0x002fca00078e00ff */
[----:B------:R-:W-:Y:S01]  /*1380*/  SHF.R.U32.HI R4, RZ, R5, R4 ;  /* 0x00000005ff047219 */ /* 0x000fe20000011604 */
[----:B--2---:R-:W-:Y:S01]  /*1390*/  IMAD.HI.U32 R3, R14, R3, RZ ;  /* 0x000000030e037227 */ /* 0x004fe200078e00ff */
[----:B------:R-:W-:-:S04]  /*13a0*/  ISETP.NE.AND P0, PT, R2, 0x1, PT ;  /* 0x000000010200780c */ /* 0x000fc80003f05270 */
[----:B----4-:R-:W-:-:S04]  /*13b0*/  SHF.R.U32.HI R3, RZ, R6, R3 ;  /* 0x00000006ff037219 */ /* 0x010fc80000011603 */
[----:B------:R-:W-:Y:S02]  /*13c0*/  SEL R3, R14, R3, !P0 ;  /* 0x000000030e037207 */ /* 0x000fe40004000000 */
[----:B---3--:R-:W-:-:S04]  /*13d0*/  ISETP.NE.AND P1, PT, R7, 0x1, PT ;  /* 0x000000010700780c */ /* 0x008fc80003f25270 */
[----:B------:R-:W-:-:S05]  /*13e0*/  SEL R4, R15, R4, !P1 ;  /* 0x000000040f047207 */ /* 0x000fca0004800000 */
[----:B------:R-:W-:Y:S02]  /*13f0*/  IMAD.IADD R5, R3, 0x1, -R4 ;  /* 0x0000000103057824 */ /* 0x000fe400078e0a04 */
[----:B------:R-:W-:Y:S02]  /*1400*/  IMAD.IADD R3, R4, 0x1, -R3 ;  /* 0x0000000104037824 */ /* 0x000fe400078e0a03 */
[----:B------:R-:W-:Y:S02]  /*1410*/  IMAD R15, R5, R7, R15 ;  /* 0x00000007050f7224 */ /* 0x000fe400078e020f */
[----:B------:R-:W-:-:S07]  /*1420*/  IMAD R14, R3, R2, R14 ;  /* 0x00000002030e7224 */ /* 0x000fce00078e020e */
.L_x_17:
[----:B------:R-:W-:Y:S01]  /*1430*/  BAR.SYNC.DEFER_BLOCKING 0x0 ;  /* 0x0000000000007b1d */ /* 0x000fe20000010000 */
[----:B------:R-:W-:Y:S01]  /*1440*/  UISETP.NE.AND UP1, UPT, UR8, 0x2, UPT ;  /* 0x000000020800788c */ /* 0x000fe2000bf25270 */
[----:B------:R-:W-:Y:S02]  /*1450*/  ISETP.NE.OR P5, PT, R0, 0x2, !P5 ;  /* 0x000000020000780c */ /* 0x000fe40006fa5670 */
[----:B------:R-:W-:-:S06]  /*1460*/  LOP3.LUT R2, R101, 0x1f, RZ, 0xc0, !PT ;  /* 0x0000001f65027812 */ /* 0x000fcc00078ec0ff */
[----:B------:R-:W-:Y:S05]  /*1470*/  BRA.U UP1, `(.L_x_18) ;  /* 0x0000001501107547 */ /* 0x000fea000b800000 */
[----:B------:R-:W1:Y:S01]  /*1480*/  LDCU UR13, c[0x0][0x38c] ;  /* 0x00007180ff0d77ac */ /* 0x000e620008000800 */
[----:B------:R-:W2:Y:S01]  /*1490*/  LDC R8, c[0x0][0x370] ;  /* 0x0000dc00ff087b82 */ /* 0x000ea20000000800 */
[----:B------:R-:W-:Y:S01]  /*14a0*/  PLOP3.LUT P1, PT, PT, PT, UP2, 0x80, 0x8 ;  /* 0x000000000008781c */ /* 0x000fe20003f2f028 */
[----:B------:R-:W-:Y:S01]  /*14b0*/  IMAD.MOV.U32 R17, RZ, RZ, 0x1 ;  /* 0x00000001ff117424 */ /* 0x000fe200078e00ff */
[----:B------:R-:W-:Y:S01]  /*14c0*/  ISETP.EQ.OR P4, PT, R2, RZ, P5 ;  /* 0x000000ff0200720c */ /* 0x000fe20002f82670 */
[----:B------:R-:W-:Y:S01]  /*14d0*/  IMAD.MOV.U32 R16, RZ, RZ, RZ ;  /* 0x000000ffff107224 */ /* 0x000fe200078e00ff */
[----:B------:R-:W-:Y:S02]  /*14e0*/  PLOP3.LUT P1, PT, P1, PT, PT, 0x8, 0x80 ;  /* 0x000000000080781c */ /* 0x000fe40000f2e170 */
[----:B------:R-:W-:Y:S01]  /*14f0*/  CS2R R12, SRZ ;  /* 0x00000000000c7805 */ /* 0x000fe2000001ff00 */
[----:B------:R-:W-:Y:S01]  /*1500*/  IMAD.MOV.U32 R11, RZ, RZ, 0x1 ;  /* 0x00000001ff0b7424 */ /* 0x000fe200078e00ff */
[----:B------:R-:W4:Y:S01]  /*1510*/  LDC R0, c[0x0][0x374] ;  /* 0x0000dd00ff007b82 */ /* 0x000f220000000800 */
[----:B------:R-:W2:Y:S01]  /*1520*/  LDCU.64 UR22, c[0x0][0x348] ;  /* 0x00006900ff1677ac */ /* 0x000ea20008000a00 */
[----:B------:R-:W-:Y:S01]  /*1530*/  UMOV UR6, URZ ;  /* 0x000000ff00067c82 */ /* 0x000fe20008000000 */
[----:B-1----:R-:W-:-:S04]  /*1540*/  UIADD3 UR5, UPT, UPT, UR13, 0x1f, URZ ;  /* 0x0000001f0d057890 */ /* 0x002fc8000fffe0ff */
[----:B------:R-:W-:-:S04]  /*1550*/  USHF.R.S32.HI UR4, URZ, 0x1f, UR5 ;  /* 0x0000001fff047899 */ /* 0x000fc80008011405 */
[----:B------:R-:W-:-:S04]  /*1560*/  ULEA.HI UR4, UR4, UR5, URZ, 0x5 ;  /* 0x0000000504047291 */ /* 0x000fc8000f8f28ff */
[----:B------:R-:W-:Y:S02]  /*1570*/  USHF.R.S32.HI UR15, URZ, 0x5, UR4 ;  /* 0x00000005ff0f7899 */ /* 0x000fe40008011404 */
[----:B------:R-:W-:Y:S02]  /*1580*/  UIADD3 UR4, UPT, UPT, UR13, -0x1, URZ ;  /* 0xffffffff0d047890 */ /* 0x000fe4000fffe0ff */
[----:B------:R-:W-:Y:S02]  /*1590*/  UISETP.LT.U32.AND UP0, UPT, UR15, 0x9, UPT ;  /* 0x000000090f00788c */ /* 0x000fe4000bf01070 */
[----:B------:R-:W-:Y:S02]  /*15a0*/  UISETP.GE.U32.AND UP1, UPT, UR4, -0x3f, UPT ;  /* 0xffffffc10400788c */ /* 0x000fe4000bf26070 */
[----:B------:R-:W-:Y:S02]  /*15b0*/  USEL UR14, UR15, 0x9, UP0 ;  /* 0x000000090f0e7887 */ /* 0x000fe40008000000 */
[----:B------:R-:W-:-:S02]  /*15c0*/  UIADD3 UR13, UPT, UPT, UR13, 0x3e, URZ ;  /* 0x0000003e0d0d7890 */ /* 0x000fc4000fffe0ff */
[----:B------:R-:W-:Y:S02]  /*15d0*/  UIADD3 UR5, UPT, UPT, UR14, -0x1, URZ ;  /* 0xffffffff0e057890 */ /* 0x000fe4000fffe0ff */
[----:B------:R-:W-:-:S03]  /*15e0*/  UIADD3 UR7, UPT, UPT, UR15, -UR14, URZ ;  /* 0x8000000e0f077290 */ /* 0x000fc6000fffe0ff */
[----:B------:R-:W-:-:S04]  /*15f0*/  @UP1 UIADD3 UR5, UPT, UPT, UR14, URZ, URZ ;  /* 0x000000ff0e051290 */ /* 0x000fc8000fffe0ff */
[----:B--2---:R-:W-:-:S12]  /*1600*/  UIADD3 UR5, UPT, UPT, UR5, 0x1, URZ ;  /* 0x0000000105057890 */ /* 0x004fd8000fffe0ff */
.L_x_36:
[----:B------:R-:W-:Y:S01]  /*1610*/  UISETP.NE.AND UP0, UPT, UR37, URZ, UPT ;  /* 0x000000ff2500728c */ /* 0x000fe2000bf05270 */
[----:B------:R-:W1:Y:S08]  /*1620*/  S2UR UR37, SR_CgaCtaId ;  /* 0x00000000002579c3 */ /* 0x000e700000008800 */
[----:B------:R-:W-:Y:S05]  /*1630*/  BRA.U UP0, `(.L_x_19) ;  /* 0x0000000100347547 */ /* 0x000fea000b800000 */
[----:B------:R-:W2:Y:S01]  /*1640*/  S2R R2, SR_CgaCtaId ;  /* 0x0000000000027919 */ /* 0x000ea20000008800 */
[----:B------:R-:W-:-:S04]  /*1650*/  MOV R3, 0x400 ;  /* 0x0000040000037802 */ /* 0x000fc80000000f00 */
[----:B--2---:R-:W-:Y:S02]  /*1660*/  LEA R2, R2, R3, 0x18 ;  /* 0x0000000302027211 */ /* 0x004fe400078ec0ff */
[----:B------:R-:W-:-:S03]  /*1670*/  SHF.L.U32 R3, R11, 0x1f, RZ ;  /* 0x0000001f0b037819 */ /* 0x000fc600000006ff */
[----:B------:R-:W-:-:S04]  /*1680*/  IMAD R2, R12, 0x8, R2 ;  /* 0x000000080c027824 */ /* 0x000fc800078e0202 */
[----:B------:R-:W2:Y:S02]  /*1690*/  SYNCS.PHASECHK.TRANS64.TRYWAIT P0, [R2+URZ+0x150], R3 ;  /* 0x00015003020075a7 */ /* 0x000ea400080011ff */
[----:B--2---:R-:W-:Y:S05]  /*16a0*/  @!P0 BRA `(.L_x_20) ;  /* 0x00000078009c8947 */ /* 0x004fea0003800000 */
.L_x_137:
[----:B------:R-:W-:Y:S01]  /*16b0*/  VIADD R12, R12, 0x1 ;  /* 0x000000010c0c7836 */ /* 0x000fe20000000000 */
[----:B------:R2:W-:Y:S04]  /*16c0*/  SYNCS.ARRIVE.TRANS64.A1T0 RZ, [R2+URZ+0x140], RZ ;  /* 0x000140ff02ff79a7 */ /* 0x0005e800081000ff */
[----:B------:R-:W-:-:S04]  /*16d0*/  ISETP.NE.AND P0, PT, R12, 0x2, PT ;  /* 0x000000020c00780c */ /* 0x000fc80003f05270 */
[----:B------:R-:W-:Y:S02]  /*16e0*/  SEL R12, R12, RZ, P0 ;  /* 0x000000ff0c0c7207 */ /* 0x000fe40000000000 */
[----:B--2---:R-:W-:-:S04]  /*16f0*/  SEL R2, RZ, 0x1, P0 ;  /* 0x00000001ff027807 */ /* 0x004fc80000000000 */
[----:B------:R-:W-:-:S07]  /*1700*/  LOP3.LUT R11, R11, R2, RZ, 0x3c, !PT ;  /* 0x000000020b0b7212 */ /* 0x000fce00078e3cff */
.L_x_19:
[----:B------:R-:W-:Y:S01]  /*1710*/  UMOV UR4, 0x400 ;  /* 0x0000040000047882 */ /* 0x000fe20000000000 */
[----:B------:R-:W-:Y:S01]  /*1720*/  SHF.L.U32 R2, R17, 0x1f, RZ ;  /* 0x0000001f11027819 */ /* 0x000fe200000006ff */
[----:B-1----:R-:W-:Y:S01]  /*1730*/  ULEA UR4, UR37, UR4, 0x18 ;  /* 0x0000000425047291 */ /* 0x002fe2000f8ec0ff */
[----:B------:R-:W-:Y:S01]  /*1740*/  R2UR UR35, R15 ;  /* 0x000000000f2372ca */ /* 0x000fe200000e0000 */
[----:B------:R-:W-:Y:S01]  /*1750*/  UISETP.GE.U32.AND UP0, UPT, UR13, 0x3f, UPT ;  /* 0x0000003f0d00788c */ /* 0x000fe2000bf06070 */
[----:B------:R-:W-:Y:S01]  /*1760*/  R2UR UR11, R14 ;  /* 0x000000000e0b72ca */ /* 0x000fe200000e0000 */
[----:B------:R-:W-:Y:S01]  /*1770*/  ULEA UR8, UR6, UR4, 0x3 ;  /* 0x0000000406087291 */ /* 0x000fe2000f8e18ff */
[----:B------:R-:W-:-:S08]  /*1780*/  UMOV UR24, URZ ;  /* 0x000000ff00187c82 */ /* 0x000fd00008000000 */
[----:B------:R1:W2:Y:S01]  /*1790*/  SYNCS.PHASECHK.TRANS64.TRYWAIT P0, [UR8+0x48], R2 ;  /* 0x00004802ff0075a7 */ /* 0x0002a20008001108 */
[----:B------:R-:W-:Y:S02]  /*17a0*/  USHF.L.U32 UR35, UR35, 0x6, URZ ;  /* 0x0000000623237899 */ /* 0x000fe400080006ff */
[----:B------:R-:W-:Y:S01]  /*17b0*/  USHF.L.U32 UR11, UR11, 0x8, URZ ;  /* 0x000000080b0b7899 */ /* 0x000fe200080006ff */
[----:B------:R-:W-:Y:S11]  /*17c0*/  BRA.U !UP0, `(.L_x_21) ;  /* 0x0000000108a87547 */ /* 0x000ff6000b800000 */
[----:B------:R-:W-:Y:S01]  /*17d0*/  UMOV UR16, URZ ;  /* 0x000000ff00107c82 */ /* 0x000fe20008000000 */
[----:B------:R-:W-:-:S05]  /*17e0*/  UMOV UR17, UR6 ;  /* 0x0000000600117c82 */ /* 0x000fca0008000000 */
.L_x_26:
[----:B-1----:R-:W-:Y:S01]  /*17f0*/  ULEA UR33, UR17, UR4, 0x3 ;  /* 0x0000000411217291 */ /* 0x002fe2000f8e18ff */
[----:B--2---:R-:W-:Y:S01]  /*1800*/  @!P5 MOV R3, 0x5000 ;  /* 0x000050000003d802 */ /* 0x004fe20000000f00 */
[----:B--2---:R-:W-:Y:S10]  /*1810*/  @P0 BRA `(.L_x_22) ;  /* 0x00000000000c0947 */ /* 0x004ff40003800000 */
[----:B------:R-:W-:-:S04]  /*1820*/  SHF.L.U32 R4, R17, 0x1f, RZ ;  /* 0x0000001f11047819 */ /* 0x000fc800000006ff */
[----:B------:R-:W2:Y:S02]  /*1830*/  SYNCS.PHASECHK.TRANS64.TRYWAIT P0, [UR33+0x48], R4 ;  /* 0x00004804ff0075a7 */ /* 0x000ea40008001121 */
[----:B--2---:R-:W-:Y:S05]  /*1840*/  @!P0 BRA `(.L_x_23) ;  /* 0x0000007800488947 */ /* 0x004fea0003800000 */
.L_x_22:
[----:B------:R2:W-:Y:S01]  /*1850*/  @!P5 SYNCS.ARRIVE.TRANS64 RZ, [UR33], R3 ;  /* 0x00000003ffffd9a7 */ /* 0x0005e20008000021 */
[----:B------:R-:W-:Y:S04]  /*1860*/  BSSY.RECONVERGENT B0, `(.L_x_24) ;  /* 0x0000003000007945 */ /* 0x000fe80003800200 */
[----:B------:R-:W-:Y:S05]  /*1870*/  @P4 BRA `(.L_x_25) ;  /* 0x0000000000044947 */ /* 0x000fea0003800000 */
[----:B------:R-:W-:Y:S05]  /*1880*/  BPT.TRAP 0x1 ;  /* 0x000000040000795c */ /* 0x000fea0000300000 */
.L_x_25:
[----:B------:R-:W-:Y:S05]  /*1890*/  BSYNC.RECONVERGENT B0 ;  /* 0x0000000000007941 */ /* 0x000fea0003800200 */
.L_x_24:
[----:B------:R-:W-:Y:S02]  /*18a0*/  UIADD3 UR6, UPT, UPT, UR17, 0x1, URZ ;  /* 0x0000000111067890 */ /* 0x000fe4000fffe0ff */
[----:B------:R-:W-:Y:S02]  /*18b0*/  ULEA UR32, UR17, UR4, 0xc ;  /* 0x0000000411207291 */ /* 0x000fe4000f8e60ff */
[----:B------:R-:W-:Y:S02]  /*18c0*/  UISETP.NE.AND UP0, UPT, UR6, 0x9, UPT ;  /* 0x000000090600788c */ /* 0x000fe4000bf05270 */
[----:B------:R-:W-:Y:S02]  /*18d0*/  UIADD3 UR26, UP1, UPT, UR22, 0x80, URZ ;  /* 0x00000080161a7890 */ /* 0x000fe4000ff3e0ff */
[----:B------:R-:W-:Y:S02]  /*18e0*/  USEL UR9, URZ, 0x1, UP0 ;  /* 0x00000001ff097887 */ /* 0x000fe40008000000 */
[----:B------:R-:W-:-:S02]  /*18f0*/  USEL UR6, UR6, URZ, UP0 ;  /* 0x000000ff06067287 */ /* 0x000fc40008000000 */
[----:B------:R-:W-:Y:S02]  /*1900*/  UIADD3 UR20, UP0, UPT, UR22, 0x180, URZ ;  /* 0x0000018016147890 */ /* 0x000fe4000ff1e0ff */
[----:B------:R-:W-:Y:S01]  /*1910*/  ULEA UR8, UR6, UR4, 0x3 ;  /* 0x0000000406087291 */ /* 0x000fe2000f8e18ff */
[----:B------:R-:W-:Y:S01]  /*1920*/  LOP3.LUT R17, R17, UR9, RZ, 0x3c, !PT ;  /* 0x0000000911117c12 */ /* 0x000fe2000f8e3cff */
[----:B------:R-:W-:Y:S02]  /*1930*/  USHF.L.U32 UR34, UR16, 0x5, URZ ;  /* 0x0000000510227899 */ /* 0x000fe400080006ff */
[----:B------:R-:W-:Y:S01]  /*1940*/  UIADD3.X UR27, UPT, UPT, URZ, UR23, URZ, UP1, !UPT ;  /* 0x00000017ff1b7290 */ /* 0x000fe20008ffe4ff */
[----:B-1----:R-:W-:Y:S01]  /*1950*/  SHF.L.U32 R2, R17, 0x1f, RZ ;  /* 0x0000001f11027819 */ /* 0x002fe200000006ff */
[----:B------:R-:W-:Y:S02]  /*1960*/  UIADD3 UR32, UPT, UPT, UR32, 0x8800, URZ ;  /* 0x0000880020207890 */ /* 0x000fe4000fffe0ff */
[----:B------:R-:W-:Y:S01]  /*1970*/  UIADD3.X UR21, UPT, UPT, URZ, UR23, URZ, UP0, !UPT ;  /* 0x00000017ff157290 */ /* 0x000fe200087fe4ff */
[----:B------:R1:W1:Y:S01]  /*1980*/  SYNCS.PHASECHK.TRANS64.TRYWAIT P0, [UR8+0x48], R2 ;  /* 0x00004802ff0075a7 */ /* 0x0002620008001108 */
[----:B------:R-:W-:Y:S01]  /*1990*/  ULEA UR8, UR17, UR4, 0xe ;  /* 0x0000000411087291 */ /* 0x000fe2000f8e70ff */
[----:B------:R-:W-:Y:S01]  /*19a0*/  UMOV UR18, 0x0 ;  /* 0x0000000000127882 */ /* 0x000fe20000000000 */
[----:B------:R-:W-:-:S02]  /*19b0*/  UMOV UR19, 0x10000000 ;  /* 0x1000000000137882 */ /* 0x000fc40000000000 */
[----:B------:R-:W-:Y:S01]  /*19c0*/  UIADD3 UR8, UPT, UPT, UR8, 0x11800, URZ ;  /* 0x0001180008087890 */ /* 0x000fe2000fffe0ff */
[----:B------:R1:W-:Y:S01]  /*19d0*/  UTMALDG.3D [UR32], [UR26], desc[UR18] ;  /* 0x000012201a0075b4 */ /* 0x0003e20008011000 */
[----:B------:R-:W-:Y:S01]  /*19e0*/  UMOV UR12, UR36 ;  /* 0x00000024000c7c82 */ /* 0x000fe20008000000 */
[----:B------:R-:W-:Y:S01]  /*19f0*/  UMOV UR9, UR33 ;  /* 0x0000002100097c82 */ /* 0x000fe20008000000 */
[----:B------:R-:W-:Y:S01]  /*1a00*/  UMOV UR10, UR34 ;  /* 0x00000022000a7c82 */ /* 0x000fe20008000000 */
[----:B------:R-:W-:Y:S01]  /*1a10*/  UIADD3 UR16, UPT, UPT, UR16, 0x1, URZ ;  /* 0x0000000110107890 */ /* 0x000fe2000fffe0ff */
[----:B------:R-:W-:Y:S01]  /*1a20*/  UMOV UR24, UR5 ;  /* 0x0000000500187c82 */ /* 0x000fe20008000000 */
[----:B------:R-:W-:Y:S02]  /*1a30*/  UMOV UR17, UR6 ;  /* 0x0000000600117c82 */ /* 0x000fe40008000000 */
[----:B------:R1:W-:Y:S01]  /*1a40*/  UTMALDG.3D [UR8], [UR20], desc[UR18] ;  /* 0x00001208140075b4 */ /* 0x0003e20008011000 */
[----:B------:R-:W-:-:S09]  /*1a50*/  UISETP.NE.AND UP0, UPT, UR16, UR5, UPT ;  /* 0x000000051000728c */ /* 0x000fd2000bf05270 */
[----:B------:R-:W-:Y:S05]  /*1a60*/  BRA.U UP0, `(.L_x_26) ;  /* 0xfffffffd00607547 */ /* 0x000fea000b83ffff */
.L_x_21:
[----:B-1----:R-:W-:Y:S01]  /*1a70*/  ULEA UR8, UR6, UR4, 0x3 ;  /* 0x0000000406087291 */ /* 0x002fe2000f8e18ff */
[----:B------:R-:W-:Y:S01]  /*1a80*/  SHF.L.U32 R2, R17, 0x1f, RZ ;  /* 0x0000001f11027819 */ /* 0x000fe200000006ff */
[----:B------:R-:W-:Y:S01]  /*1a90*/  @!P1 SYNCS.ARRIVE.TRANS64.A1T0 RZ, [UR4+0xd8], RZ ;  /* 0x0000d8ffffff99a7 */ /* 0x000fe20008100004 */
[----:B------:R-:W-:-:S06]  /*1aa0*/  UISETP.GT.AND UP0, UPT, UR15, UR14, UPT ;  /* 0x0000000e0f00728c */ /* 0x000fcc000bf04270 */
[----:B--2---:R1:W2:Y:S03]  /*1ab0*/  SYNCS.PHASECHK.TRANS64.TRYWAIT P0, [UR8+0x48], R2 ;  /* 0x00004802ff0075a7 */ /* 0x0042a60008001108 */
[----:B------:R-:W-:Y:S05]  /*1ac0*/  BRA.U !UP0, `(.L_x_27) ;  /* 0x0000000108ac7547 */ /* 0x000fea000b800000 */
[----:B------:R-:W-:Y:S01]  /*1ad0*/  UIADD3 UR21, UPT, UPT, UR7, UR24, URZ ;  /* 0x0000001807157290 */ /* 0x000fe2000fffe0ff */
[----:B------:R-:W-:-:S11]  /*1ae0*/  UMOV UR25, UR6 ;  /* 0x0000000600197c82 */ /* 0x000fd60008000000 */
.L_x_32:
[----:B-1----:R-:W-:Y:S01]  /*1af0*/  ULEA UR17, UR25, UR4, 0x3 ;  /* 0x0000000419117291 */ /* 0x002fe2000f8e18ff */
[----:B--2---:R-:W-:Y:S01]  /*1b00*/  @!P5 MOV R3, 0x5000 ;  /* 0x000050000003d802 */ /* 0x004fe20000000f00 */
[----:B--2---:R-:W-:Y:S10]  /*1b10*/  @P0 BRA `(.L_x_28) ;  /* 0x00000000000c0947 */ /* 0x004ff40003800000 */
[----:B------:R-:W-:-:S04]  /*1b20*/  SHF.L.U32 R4, R17, 0x1f, RZ ;  /* 0x0000001f11047819 */ /* 0x000fc800000006ff */
[----:B------:R-:W2:Y:S02]  /*1b30*/  SYNCS.PHASECHK.TRANS64.TRYWAIT P0, [UR17+0x48], R4 ;  /* 0x00004804ff0075a7 */ /* 0x000ea40008001111 */
[----:B--2---:R-:W-:Y:S05]  /*1b40*/  @!P0 BRA `(.L_x_29) ;  /* 0x0000007400a08947 */ /* 0x004fea0003800000 */
.L_x_28:
[----:B------:R2:W-:Y:S01]  /*1b50*/  @!P5 SYNCS.ARRIVE.TRANS64 RZ, [UR17], R3 ;  /* 0x00000003ffffd9a7 */ /* 0x0005e20008000011 */
[----:B------:R-:W-:Y:S04]  /*1b60*/  BSSY.RECONVERGENT B0, `(.L_x_30) ;  /* 0x0000003000007945 */ /* 0x000fe80003800200 */
[----:B------:R-:W-:Y:S05]  /*1b70*/  @P4 BRA `(.L_x_31) ;  /* 0x0000000000044947 */ /* 0x000fea0003800000 */
[----:B------:R-:W-:Y:S05]  /*1b80*/  BPT.TRAP 0x1 ;  /* 0x000000040000795c */ /* 0x000fea0000300000 */
.L_x_31:
[----:B------:R-:W-:Y:S05]  /*1b90*/  BSYNC.RECONVERGENT B0 ;  /* 0x0000000000007941 */ /* 0x000fea0003800200 */
.L_x_30:
        /* <DEDUP_REMOVED lines=10> */
[----:B------:R-:W-:Y:S01]  /*1c40*/  UIADD3 UR16, UPT, UPT, UR16, 0x8800, URZ ;  /* 0x0000880010107890 */ /* 0x000fe2000fffe0ff */
[----:B-1----:R-:W-:Y:S01]  /*1c50*/  SHF.L.U32 R2, R17, 0x1f, RZ ;  /* 0x0000001f11027819 */ /* 0x002fe200000006ff */
[----:B------:R-:W-:Y:S02]  /*1c60*/  UIADD3.X UR31, UPT, UPT, URZ, UR23, URZ, UP1, !UPT ;  /* 0x00000017ff1f7290 */ /* 0x000fe40008ffe4ff */
[----:B------:R-:W-:Y:S01]  /*1c70*/  UIADD3.X UR29, UPT, UPT, URZ, UR23, URZ, UP0, !UPT ;  /* 0x00000017ff1d7290 */ /* 0x000fe200087fe4ff */
[----:B------:R1:W1:Y:S01]  /*1c80*/  SYNCS.PHASECHK.TRANS64.TRYWAIT P0, [UR8+0x48], R2 ;  /* 0x00004802ff0075a7 */ /* 0x0002620008001108 */
[----:B------:R-:W-:Y:S01]  /*1c90*/  ULEA UR8, UR25, UR4, 0xe ;  /* 0x0000000419087291 */ /* 0x000fe2000f8e70ff */
[----:B------:R-:W-:Y:S01]  /*1ca0*/  UMOV UR26, 0x0 ;  /* 0x00000000001a7882 */ /* 0x000fe20000000000 */
[----:B------:R-:W-:-:S02]  /*1cb0*/  UMOV UR27, 0x10000000 ;  /* 0x10000000001b7882 */ /* 0x000fc40000000000 */
[----:B------:R-:W-:Y:S01]  /*1cc0*/  UIADD3 UR8, UPT, UPT, UR8, 0x11800, URZ ;  /* 0x0001180008087890 */ /* 0x000fe2000fffe0ff */
[----:B------:R-:W-:Y:S01]  /*1cd0*/  UMOV UR19, UR35 ;  /* 0x0000002300137c82 */ /* 0x000fe20008000000 */
[----:B------:R-:W-:Y:S01]  /*1ce0*/  UMOV UR20, UR36 ;  /* 0x0000002400147c82 */ /* 0x000fe20008000000 */
[----:B------:R-:W-:Y:S01]  /*1cf0*/  UMOV UR12, UR36 ;  /* 0x00000024000c7c82 */ /* 0x000fe20008000000 */
[----:B------:R-:W-:Y:S01]  /*1d00*/  UMOV UR9, UR17 ;  /* 0x0000001100097c82 */ /* 0x000fe20008000000 */
[----:B------:R-:W-:Y:S01]  /*1d10*/  UMOV UR10, UR18 ;  /* 0x00000012000a7c82 */ /* 0x000fe20008000000 */
[----:B------:R1:W-:Y:S01]  /*1d20*/  UTMALDG.3D [UR16], [UR30], desc[UR26] ;  /* 0x00001a101e0075b4 */ /* 0x0003e20008011000 */
[----:B------:R-:W-:Y:S01]  /*1d30*/  UIADD3 UR24, UPT, UPT, UR24, 0x1, URZ ;  /* 0x0000000118187890 */ /* 0x000fe2000fffe0ff */
[----:B------:R-:W-:-:S03]  /*1d40*/  UMOV UR25, UR6 ;  /* 0x0000000600197c82 */ /* 0x000fc60008000000 */
[----:B------:R-:W-:Y:S01]  /*1d50*/  UISETP.NE.AND UP0, UPT, UR24, UR21, UPT ;  /* 0x000000151800728c */ /* 0x000fe2000bf05270 */
[----:B------:R1:W-:Y:S08]  /*1d60*/  UTMALDG.3D [UR8], [UR28], desc[UR26] ;  /* 0x00001a081c0075b4 */ /* 0x0003f00008011000 */
[----:B------:R-:W-:Y:S05]  /*1d70*/  BRA.U UP0, `(.L_x_32) ;  /* 0xfffffffd005c7547 */ /* 0x000fea000b83ffff */
.L_x_27:
[C---:B-1----:R-:W-:Y:S01]  /*1d80*/  LEA R2, R16.reuse, UR4, 0x3 ;  /* 0x0000000410027c11 */ /* 0x042fe2000f8e18ff */
[----:B------:R-:W-:Y:S01]  /*1d90*/  NOP ;  /* 0x0000000000007918 */ /* 0x000fe20000000000 */
[----:B--2---:R-:W-:Y:S02]  /*1da0*/  SHF.L.U32 R3, R13, 0x1f, RZ ;  /* 0x0000001f0d037819 */ /* 0x004fe400000006ff */
[----:B------:R-:W-:Y:S02]  /*1db0*/  LEA R4, R16, UR4, 0x4 ;  /* 0x0000000410047c11 */ /* 0x000fe4000f8e20ff */
[----:B------:R-:W1:Y:S02]  /*1dc0*/  SYNCS.PHASECHK.TRANS64.TRYWAIT P0, [R2+URZ+0xe0], R3 ;  /* 0x0000e003020075a7 */ /* 0x000e6400080011ff */
[----:B-1----:R-:W-:Y:S05]  /*1dd0*/  @!P0 BRA `(.L_x_33) ;  /* 0x0000007400148947 */ /* 0x002fea0003800000 */
.L_x_140:
[----:B------:R-:W2:Y:S01]  /*1de0*/  LDS.128 R4, [R4+0x170] ;  /* 0x0001700004047984 */ /* 0x000ea20000000c00 */
[----:B---3--:R-:W-:Y:S01]  /*1df0*/  ISETP.GE.AND P0, PT, R40, 0x1, PT ;  /* 0x000000012800780c */ /* 0x008fe20003f06270 */
[----:B-1----:R-:W-:Y:S01]  /*1e00*/  VIADD R2, R2, 0xf0 ;  /* 0x000000f002027836 */ /* 0x002fe20000000000 */
[----:B------:R-:W-:Y:S01]  /*1e10*/  @!PT LDS RZ, [RZ] ;  /* 0x00000000fffff984 */ /* 0x000fe20000000800 */
[----:B------:R-:W-:Y:S01]  /*1e20*/  @!PT LDS RZ, [RZ] ;  /* 0x00000000fffff984 */ /* 0x000fe20000000800 */
[----:B------:R-:W-:Y:S01]  /*1e30*/  @!PT LDS RZ, [RZ] ;  /* 0x00000000fffff984 */ /* 0x000fe20000000800 */
[----:B------:R-:W-:Y:S01]  /*1e40*/  @!PT LDS RZ, [RZ] ;  /* 0x00000000fffff984 */ /* 0x000fe20000000800 */
[----:B------:R1:W-:Y:S06]  /*1e50*/  MEMBAR.ALL.CTA ;  /* 0x0000000000007992 */ /* 0x0003ec0000008000 */
[----:B-1----:R-:W1:Y:S01]  /*1e60*/  FENCE.VIEW.ASYNC.S ;  /* 0x00000000000073c6 */ /* 0x002e620000000000 */
[----:B------:R-:W-:-:S04]  /*1e70*/  PRMT R2, RZ, 0x654, R2 ;  /* 0x00000654ff027816 */ /* 0x000fc80000000002 */
[----:B-1----:R1:W-:Y:S01]  /*1e80*/  SYNCS.ARRIVE.TRANS64.RED.A1T0 RZ, [R2+URZ], RZ ;  /* 0x000000ff02ff79a7 */ /* 0x0023e200081004ff */
[----:B--2---:R-:W-:-:S13]  /*1e90*/  LOP3.LUT P2, RZ, R6, 0x1, RZ, 0xc0, !PT ;  /* 0x0000000106ff7812 */ /* 0x004fda000784c0ff */
[----:B------:R-:W-:Y:S01]  /*1ea0*/  @P2 SHF.R.U32.HI R3, RZ, 0x10, R5 ;  /* 0x00000010ff032819 */ /* 0x000fe20000011605 */
[----:B------:R-:W-:Y:S01]  /*1eb0*/  VOTEU.ANY UP0, P2 ;  /* 0x0000000000ff7886 */ /* 0x000fe20001000100 */
[----:B------:R-:W-:Y:S02]  /*1ec0*/  @P2 MOV R10, R4 ;  /* 0x00000004000a2202 */ /* 0x000fe40000000f00 */
[----:B------:R-:W-:Y:S02]  /*1ed0*/  @P2 R2UR.BROADCAST UR8, R3 ;  /* 0x00000000030822ca */ /* 0x000fe400008e0000 */
[----:B------:R-:W-:-:S11]  /*1ee0*/  @P2 LOP3.LUT R9, R5, 0xffff, RZ, 0xc0, !PT ;  /* 0x0000ffff05092812 */ /* 0x000fd600078ec0ff */
[----:B------:R-:W-:Y:S01]  /*1ef0*/  @UP0 UMOV UR36, UR8 ;  /* 0x0000000800240c82 */ /* 0x000fe20008000000 */
[----:B-1----:R-:W-:Y:S05]  /*1f00*/  @!P0 BRA `(.L_x_34) ;  /* 0x0000000000b88947 */ /* 0x002fea0003800000 */
[----:B------:R-:W4:Y:S01]  /*1f10*/  LDC.64 R4, c[0x0][0xb18] ;  /* 0x0002c600ff047b82 */ /* 0x000f220000000a00 */
[----:B------:R-:W-:-:S07]  /*1f20*/  ISETP.NE.AND P3, PT, R40, 0x1, PT ;  /* 0x000000012800780c */ /* 0x000fce0003f65270 */
[----:B------:R-:W1:Y:S08]  /*1f30*/  LDC.64 R6, c[0x0][0xb10] ;  /* 0x0002c400ff067b82 */ /* 0x000e700000000a00 */
[----:B------:R-:W2:Y:S08]  /*1f40*/  LDC R14, c[0x0][0xb20] ;  /* 0x0002c800ff0e7b82 */ /* 0x000eb00000000800 */
[----:B------:R-:W3:Y:S01]  /*1f50*/  LDC R15, c[0x0][0xb0c] ;  /* 0x0002c300ff0f7b82 */ /* 0x000ee20000000800 */
[----:B----4-:R-:W-:Y:S01]  /*1f60*/  IMAD.HI.U32 R19, R0, R5, RZ ;  /* 0x0000000500137227 */ /* 0x010fe200078e00ff */
[----:B------:R-:W-:-:S03]  /*1f70*/  ISETP.NE.AND P0, PT, R4, 0x1, PT ;  /* 0x000000010400780c */ /* 0x000fc60003f05270 */
[----:B------:R-:W-:-:S03]  /*1f80*/  IMAD.HI.U32 R5, R9, R5, RZ ;  /* 0x0000000509057227 */ /* 0x000fc600078e00ff */
[----:B------:R-:W4:Y:S01]  /*1f90*/  LDC.64 R2, c[0x0][0xb28] ;  /* 0x0002ca00ff027b82 */ /* 0x000f220000000a00 */
[----:B-1----:R-:W-:-:S04]  /*1fa0*/  IMAD.HI.U32 R20, R8, R6, RZ ;  /* 0x0000000608147227 */ /* 0x002fc800078e00ff */
[----:B------:R-:W-:Y:S01]  /*1fb0*/  IMAD.HI.U32 R21, R10, R6, RZ ;  /* 0x000000060a157227 */ /* 0x000fe200078e00ff */
[----:B------:R-:W-:Y:S02]  /*1fc0*/  SHF.R.U32.HI R20, RZ, R7, R20 ;  /* 0x00000007ff147219 */ /* 0x000fe40000011614 */
[-C--:B--2---:R-:W-:Y:S02]  /*1fd0*/  SHF.R.U32.HI R19, RZ, R14.reuse, R19 ;  /* 0x0000000eff137219 */ /* 0x084fe40000011613 */
[----:B------:R-:W-:Y:S02]  /*1fe0*/  SHF.R.U32.HI R5, RZ, R14, R5 ;  /* 0x0000000eff057219 */ /* 0x000fe40000011605 */
[----:B------:R-:W-:Y:S02]  /*1ff0*/  SEL R19, R0, R19, !P0 ;  /* 0x0000001300137207 */ /* 0x000fe40004000000 */
[----:B------:R-:W-:Y:S02]  /*2000*/  SHF.R.U32.HI R21, RZ, R7, R21 ;  /* 0x00000007ff157219 */ /* 0x000fe40000011615 */
[----:B---3--:R-:W-:-:S02]  /*2010*/  ISETP.NE.AND P1, PT, R15, 0x1, PT ;  /* 0x000000010f00780c */ /* 0x008fc40003f25270 */
[----:B------:R-:W-:Y:S02]  /*2020*/  SEL R5, R9, R5, !P0 ;  /* 0x0000000509057207 */ /* 0x000fe40004000000 */
[----:B------:R-:W-:Y:S02]  /*2030*/  SEL R20, R8, R20, !P1 ;  /* 0x0000001408147207 */ /* 0x000fe40004800000 */
[----:B------:R-:W-:Y:S01]  /*2040*/  SEL R21, R10, R21, !P1 ;  /* 0x000000150a157207 */ /* 0x000fe20004800000 */
[----:B----4-:R-:W-:-:S04]  /*2050*/  IMAD.HI.U32 R18, R19, R2, RZ ;  /* 0x0000000213127227 */ /* 0x010fc800078e00ff */
        /* <DEDUP_REMOVED lines=10> */
[----:B------:R-:W-:-:S04]  /*2100*/  @!P0 IMAD.HI.U32 R7, R21, R2, RZ ;  /* 0x0000000215078227 */ /* 0x000fc800078e00ff */
[----:B------:R-:W-:Y:S01]  /*2110*/  IMAD.MOV R2, RZ, RZ, -R6 ;  /* 0x000000ffff027224 */ /* 0x000fe200078e0a06 */
[----:B------:R-:W-:Y:S02]  /*2120*/  @!P0 SHF.R.U32.HI R3, RZ, R3, R7 ;  /* 0x00000003ff038219 */ /* 0x000fe40000011607 */
[----:B------:R-:W-:Y:S01]  /*2130*/  IADD3 R7, PT, PT, -R5, RZ, RZ ;  /* 0x000000ff05077210 */ /* 0x000fe20007ffe1ff */
[----:B------:R-:W-:Y:S01]  /*2140*/  IMAD R2, R40, R2, R5 ;  /* 0x0000000228027224 */ /* 0x000fe200078e0205 */
        /* <DEDUP_REMOVED lines=10> */
.L_x_34:
[----:B------:R-:W1:Y:S02]  /*21f0*/  LDCU UR8, c[0x0][0xb30] ;  /* 0x00016600ff0877ac */ /* 0x000e640008000800 */
[----:B-1----:R-:W-:-:S09]  /*2200*/  UISETP.NE.AND UP0, UPT, UR8, 0x1, UPT ;  /* 0x000000010800788c */ /* 0x002fd2000bf05270 */
[----:B------:R-:W-:Y:S05]  /*2210*/  BRA.U UP0, `(.L_x_35) ;  /* 0x0000000100407547 */ /* 0x000fea000b800000 */
[----:B------:R-:W1:Y:S08]  /*2220*/  LDC.64 R4, c[0x0][0xb10] ;  /* 0x0002c400ff047b82 */ /* 0x000e700000000a00 */
[----:B------:R-:W2:Y:S08]  /*2230*/  LDC.64 R2, c[0x0][0xb18] ;  /* 0x0002c600ff027b82 */ /* 0x000eb00000000a00 */
[----:B------:R-:W3:Y:S08]  /*2240*/  LDC R6, c[0x0][0xb20] ;  /* 0x0002c800ff067b82 */ /* 0x000ef00000000800 */
[----:B------:R-:W4:Y:S01]  /*2250*/  LDC R7, c[0x0][0xb0c] ;  /* 0x0002c300ff077b82 */ /* 0x000f220000000800 */
[----:B-1----:R-:W-:-:S05]  /*2260*/  IMAD.HI.U32 R4, R10, R4, RZ ;  /* 0x000000040a047227 */ /* 0x002fca00078e00ff */
[----:B------:R-:W-:Y:S01]  /*2270*/  SHF.R.U32.HI R4, RZ, R5, R4 ;  /* 0x00000005ff047219 */ /* 0x000fe20000011604 */
[----:B--2---:R-:W-:Y:S01]  /*2280*/  IMAD.HI.U32 R3, R9, R3, RZ ;  /* 0x0000000309037227 */ /* 0x004fe200078e00ff */
[----:B------:R-:W-:-:S04]  /*2290*/  ISETP.NE.AND P0, PT, R2, 0x1, PT ;  /* 0x000000010200780c */ /* 0x000fc80003f05270 */
[----:B---3--:R-:W-:-:S04]  /*22a0*/  SHF.R.U32.HI R3, RZ, R6, R3 ;  /* 0x00000006ff037219 */ /* 0x008fc80000011603 */
[----:B------:R-:W-:Y:S02]  /*22b0*/  SEL R3, R9, R3, !P0 ;  /* 0x0000000309037207 */ /* 0x000fe40004000000 */
[----:B----4-:R-:W-:-:S04]  /*22c0*/  ISETP.NE.AND P1, PT, R7, 0x1, PT ;  /* 0x000000010700780c */ /* 0x010fc80003f25270 */
[----:B------:R-:W-:-:S05]  /*22d0*/  SEL R4, R10, R4, !P1 ;  /* 0x000000040a047207 */ /* 0x000fca0004800000 */
[----:B------:R-:W-:Y:S02]  /*22e0*/  IMAD.IADD R5, R3, 0x1, -R4 ;  /* 0x0000000103057824 */ /* 0x000fe400078e0a04 */
[----:B------:R-:W-:Y:S02]  /*22f0*/  IMAD.IADD R3, R4, 0x1, -R3 ;  /* 0x0000000104037824 */ /* 0x000fe400078e0a03 */
[----:B------:R-:W-:Y:S02]  /*2300*/  IMAD R10, R5, R7, R10 ;  /* 0x00000007050a7224 */ /* 0x000fe400078e020a */
[----:B------:R-:W-:-:S07]  /*2310*/  IMAD R9, R3, R2, R9 ;  /* 0x0000000203097224 */ /* 0x000fce00078e0209 */
.L_x_35:
[----:B------:R-:W-:Y:S01]  /*2320*/  VIADD R16, R16, 0x1 ;  /* 0x0000000110107836 */ /* 0x000fe20000000000 */
[----:B------:R-:W-:Y:S01]  /*2330*/  PLOP3.LUT P1, PT, PT, PT, PT, 0x80, 0x8 ;  /* 0x000000000008781c */ /* 0x000fe20003f2f070 */
[----:B------:R-:W-:Y:S02]  /*2340*/  IMAD.IADD R15, R10, 0x1, R87 ;  /* 0x000000010a0f7824 */ /* 0x000fe400078e0257 */
[----:B------:R-:W-:Y:S01]  /*2350*/  IMAD.IADD R14, R9, 0x1, R86 ;  /* 0x00000001090e7824 */ /* 0x000fe200078e0256 */
[----:B------:R-:W-:-:S04]  /*2360*/  ISETP.NE.AND P0, PT, R16, 0x2, PT ;  /* 0x000000021000780c */ /* 0x000fc80003f05270 */
[----:B------:R-:W-:Y:S02]  /*2370*/  SEL R2, RZ, 0x1, P0 ;  /* 0x00000001ff027807 */ /* 0x000fe40000000000 */
[----:B------:R-:W-:Y:S02]  /*2380*/  SEL R16, R16, RZ, P0 ;  /* 0x000000ff10107207 */ /* 0x000fe40000000000 */
[----:B------:R-:W-:Y:S01]  /*2390*/  LOP3.LUT R13, R13, R2, RZ, 0x3c, !PT ;  /* 0x000000020d0d7212 */ /* 0x000fe200078e3cff */
[----:B------:R-:W-:Y:S06]  /*23a0*/  @P2 BRA `(.L_x_36) ;  /* 0xfffffff000982947 */ /* 0x000fec000383ffff */
[----:B------:R-:W-:Y:S01]  /*23b0*/  UIADD3 UR4, UPT, UPT, UR4, 0x48, URZ ;  /* 0x0000004804047890 */ /* 0x000fe2000fffe0ff */
[----:B------:R-:W-:-:S03]  /*23c0*/  SHF.L.U32 R2, R17, 0x1f, RZ ;  /* 0x0000001f11027819 */ /* 0x000fc600000006ff */
[----:B------:R-:W-:-:S09]  /*23d0*/  ULEA UR5, UR6, UR4, 0x3 ;  /* 0x0000000406057291 */ /* 0x000fd2000f8e18ff */
[----:B------:R-:W1:Y:S02]  /*23e0*/  SYNCS.PHASECHK.TRANS64.TRYWAIT P0, [UR5], R2 ;  /* 0x00000002ff0075a7 */ /* 0x000e640008001105 */
[----:B-1----:R-:W-:Y:S05]  /*23f0*/  @!P0 BRA `(.L_x_37) ;  /* 0x0000006c00a08947 */ /* 0x002fea0003800000 */
.L_x_142:
[----:B------:R-:W-:-:S04]  /*2400*/  UIADD3 UR6, UPT, UPT, UR6, 0x1, URZ ;  /* 0x0000000106067890 */ /* 0x000fc8000fffe0ff */
[----:B------:R-:W-:-:S04]  /*2410*/  UISETP.NE.AND UP0, UPT, UR6, 0x9, UPT ;  /* 0x000000090600788c */ /* 0x000fc8000bf05270 */
[----:B------:R-:W-:Y:S02]  /*2420*/  USEL UR7, URZ, 0x1, UP0 ;  /* 0x00000001ff077887 */ /* 0x000fe40008000000 */
[----:B------:R-:W-:-:S04]  /*2430*/  USEL UR6, UR6, URZ, UP0 ;  /* 0x000000ff06067287 */ /* 0x000fc80008000000 */
[----:B------:R-:W-:Y:S01]  /*2440*/  ULEA UR5, UR6, UR4, 0x3 ;  /* 0x0000000406057291 */ /* 0x000fe2000f8e18ff */
[----:B-1----:R-:W-:-:S04]  /*2450*/  LOP3.LUT R2, R17, UR7, RZ, 0x3c, !PT ;  /* 0x0000000711027c12 */ /* 0x002fc8000f8e3cff */
[----:B------:R-:W-:-:S04]  /*2460*/  SHF.L.U32 R3, R2, 0x1f, RZ ;  /* 0x0000001f02037819 */ /* 0x000fc800000006ff */
[----:B------:R-:W1:Y:S02]  /*2470*/  SYNCS.PHASECHK.TRANS64.TRYWAIT P0, [UR5], R3 ;  /* 0x00000003ff0075a7 */ /* 0x000e640008001105 */
[----:B-1----:R-:W-:Y:S05]  /*2480*/  @!P0 BRA `(.L_x_38) ;  /* 0x0000006c00948947 */ /* 0x002fea0003800000 */
.L_x_144:
[----:B------:R-:W-:-:S04]  /*2490*/  UIADD3 UR6, UPT, UPT, UR6, 0x1, URZ ;  /* 0x0000000106067890 */ /* 0x000fc8000fffe0ff */
[----:B------:R-:W-:-:S04]  /*24a0*/  UISETP.NE.AND UP0, UPT, UR6, 0x9, UPT ;  /* 0x000000090600788c */ /* 0x000fc8000bf05270 */
[----:B------:R-:W-:Y:S02]  /*24b0*/  USEL UR7, URZ, 0x1, UP0 ;  /* 0x00000001ff077887 */ /* 0x000fe40008000000 */
[----:B------:R-:W-:-:S04]  /*24c0*/  USEL UR6, UR6, URZ, UP0 ;  /* 0x000000ff06067287 */ /* 0x000fc80008000000 */
[----:B------:R-:W-:Y:S01]  /*24d0*/  ULEA UR5, UR6, UR4, 0x3 ;  /* 0x0000000406057291 */ /* 0x000fe2000f8e18ff */
[----:B------:R-:W-:-:S04]  /*24e0*/  LOP3.LUT R2, R2, UR7, RZ, 0x3c, !PT ;  /* 0x0000000702027c12 */ /* 0x000fc8000f8e3cff */
[----:B-1----:R-:W-:-:S04]  /*24f0*/  SHF.L.U32 R3, R2, 0x1f, RZ ;  /* 0x0000001f02037819 */ /* 0x002fc800000006ff */
[----:B------:R-:W1:Y:S02]  /*2500*/  SYNCS.PHASECHK.TRANS64.TRYWAIT P0, [UR5], R3 ;  /* 0x00000003ff0075a7 */ /* 0x000e640008001105 */
[----:B-1----:R-:W-:Y:S05]  /*2510*/  @!P0 BRA `(.L_x_39) ;  /* 0x0000006c00888947 */ /* 0x002fea0003800000 */
.L_x_146:
        /* <DEDUP_REMOVED lines=9> */
.L_x_148:
        /* <DEDUP_REMOVED lines=9> */
.L_x_150:
        /* <DEDUP_REMOVED lines=9> */
.L_x_152:
        /* <DEDUP_REMOVED lines=9> */
.L_x_154:
        /* <DEDUP_REMOVED lines=9> */
.L_x_156:
[----:B------:R-:W-:-:S04]  /*27f0*/  UIADD3 UR6, UPT, UPT, UR6, 0x1, URZ ;  /* 0x0000000106067890 */ /* 0x000fc8000fffe0ff */
[----:B------:R-:W-:-:S04]  /*2800*/  UISETP.NE.AND UP0, UPT, UR6, 0x9, UPT ;  /* 0x000000090600788c */ /* 0x000fc8000bf05270 */
[----:B------:R-:W-:Y:S02]  /*2810*/  USEL UR5, URZ, 0x1, UP0 ;  /* 0x00000001ff057887 */ /* 0x000fe40008000000 */
[----:B------:R-:W-:-:S04]  /*2820*/  USEL UR6, UR6, URZ, UP0 ;  /* 0x000000ff06067287 */ /* 0x000fc80008000000 */
[----:B------:R-:W-:Y:S01]  /*2830*/  ULEA UR6, UR6, UR4, 0x3 ;  /* 0x0000000406067291 */ /* 0x000fe2000f8e18ff */
[----:B------:R-:W-:-:S04]  /*2840*/  LOP3.LUT R2, R2, UR5, RZ, 0x3c, !PT ;  /* 0x0000000502027c12 */ /* 0x000fc8000f8e3cff */
[----:B------:R-:W-:Y:S01]  /*2850*/  SHF.L.U32 R2, R2, 0x1f, RZ ;  /* 0x0000001f02027819 */ /* 0x000fe200000006ff */
[----:B-1--4-:R-:W-:-:S07]  /*2860*/  IMAD.U32 R0, RZ, RZ, UR6 ;  /* 0x00000006ff007e24 */ /* 0x012fce000f8e00ff */
.L_x_45:
[----:B-1----:R1:W2:Y:S02]  /*2870*/  SYNCS.PHASECHK.TRANS64.TRYWAIT P0, [R0+URZ], R2 ;  /* 0x00000002000075a7 */ /* 0x0022a400080011ff */
[----:B--2---:R-:W-:Y:S05]  /*2880*/  @!P0 NANOSLEEP.SYNCS 0x989680 ;  /* 0x009896800000895d */ /* 0x004fea0003900000 */
[----:B------:R-:W2:Y:S02]  /*2890*/  @!P0 SYNCS.PHASECHK.TRANS64 P0, [R0+URZ], R2 ;  /* 0x00000002000085a7 */ /* 0x000ea400080010ff */
[----:B--2---:R-:W-:Y:S05]  /*28a0*/  @P0 EXIT ;  /* 0x000000000000094d */ /* 0x004fea0003800000 */
[----:B------:R-:W-:Y:S05]  /*28b0*/  BRA `(.L_x_45) ;  /* 0xfffffffc00ec7947 */ /* 0x000fea000383ffff */
.L_x_18:
[----:B------:R-:W-:-:S04]  /*28c0*/  UISETP.NE.AND UP1, UPT, UR37, URZ, UPT ;  /* 0x000000ff2500728c */ /* 0x000fc8000bf25270 */
[----:B------:R-:W-:-:S09]  /*28d0*/  UISETP.NE.OR UP1, UPT, UR8, 0x1, UP1 ;  /* 0x000000010800788c */ /* 0x000fd20008f25670 */
[----:B------:R-:W-:Y:S05]  /*28e0*/  BRA.U UP1, `(.L_x_46) ;  /* 0x0000000501487547 */ /* 0x000fea000b800000 */
[----:B------:R-:W-:Y:S01]  /*28f0*/  ISETP.NE.AND P2, PT, R2, RZ, PT ;  /* 0x000000ff0200720c */ /* 0x000fe20003f45270 */
[----:B------:R-:W-:Y:S01]  /*2900*/  IMAD.MOV.U32 R12, RZ, RZ, 0x1 ;  /* 0x00000001ff0c7424 */ /* 0x000fe200078e00ff */
[----:B------:R-:W-:Y:S02]  /*2910*/  CS2R R10, SRZ ;  /* 0x00000000000a7805 */ /* 0x000fe4000001ff00 */
[----:B------:R-:W-:Y:S01]  /*2920*/  CS2R R8, SRZ ;  /* 0x0000000000087805 */ /* 0x000fe2000001ff00 */
[----:B------:R-:W-:Y:S01]  /*2930*/  UMOV UR4, 0x400 ;  /* 0x0000040000047882 */ /* 0x000fe20000000000 */
[----:B------:R-:W-:Y:S01]  /*2940*/  UMOV UR6, URZ ;  /* 0x000000ff00067c82 */ /* 0x000fe20008000000 */
[----:B------:R-:W-:-:S12]  /*2950*/  ULEA UR37, UR37, UR4, 0x18 ;  /* 0x0000000425257291 */ /* 0x000fd8000f8ec0ff */
.L_x_50:
[----:B------:R-:W-:Y:S02]  /*2960*/  LEA R0, R8, UR37, 0x3 ;  /* 0x0000002508007c11 */ /* 0x000fe4000f8e18ff */
[----:B------:R-:W-:-:S03]  /*2970*/  SHF.L.U32 R4, R9, 0x1f, RZ ;  /* 0x0000001f09047819 */ /* 0x000fc600000006ff */
[----:B------:R-:W-:Y:S01]  /*2980*/  VIADD R5, R0, 0x150 ;  /* 0x0000015000057836 */ /* 0x000fe20000000000 */
[----:B------:R-:W1:Y:S02]  /*2990*/  SYNCS.PHASECHK.TRANS64.TRYWAIT P0, [R0+URZ+0x140], R4 ;  /* 0x00014004000075a7 */ /* 0x000e6400080011ff */
[----:B-1----:R-:W-:Y:S05]  /*29a0*/  @!P0 BRA `(.L_x_47) ;  /* 0x0000006800f48947 */ /* 0x002fea0003800000 */
.L_x_157:
[----:B------:R-:W-:Y:S01]  /*29b0*/  ULEA UR5, UR6, UR37, 0x3 ;  /* 0x0000002506057291 */ /* 0x000fe2000f8e18ff */
[----:B-1----:R-:W-:Y:S01]  /*29c0*/  PRMT R0, RZ, 0x654, R5 ;  /* 0x00000654ff007816 */ /* 0x002fe20000000005 */
[----:B------:R-:W-:Y:S01]  /*29d0*/  @!P2 IMAD.MOV.U32 R4, RZ, RZ, 0x10 ;  /* 0x00000010ff04a424 */ /* 0x000fe200078e00ff */
[----:B------:R-:W-:Y:S01]  /*29e0*/  SHF.L.U32 R5, R12, 0x1f, RZ ;  /* 0x0000001f0c057819 */ /* 0x000fe200000006ff */
[----:B------:R-:W-:Y:S01]  /*29f0*/  UIADD3 UR4, UPT, UPT, UR5, 0xe0, URZ ;  /* 0x000000e005047890 */ /* 0x000fe2000fffe0ff */
[----:B------:R1:W-:Y:S05]  /*2a00*/  SYNCS.ARRIVE.TRANS64.RED.A1T0 RZ, [R0+URZ], RZ ;  /* 0x000000ff00ff79a7 */ /* 0x0003ea00081004ff */
[----:B------:R-:W-:Y:S01]  /*2a10*/  IMAD.U32 R6, RZ, RZ, UR4 ;  /* 0x00000004ff067e24 */ /* 0x000fe2000f8e00ff */
[----:B------:R-:W2:Y:S04]  /*2a20*/  SYNCS.PHASECHK.TRANS64.TRYWAIT P0, [UR5+0xf0], R5 ;  /* 0x0000f005ff0075a7 */ /* 0x000ea80008001105 */
[----:B------:R-:W-:Y:S01]  /*2a30*/  PRMT R6, R2, 0x654, R6 ;  /* 0x0000065402067816 */ /* 0x000fe20000000006 */
[----:B-12---:R-:W-:Y:S06]  /*2a40*/  @!P0 BRA `(.L_x_48) ;  /* 0x0000006800e08947 */ /* 0x006fec0003800000 */
.L_x_159:
[----:B------:R-:W-:Y:S01]  /*2a50*/  ULEA UR4, UR6, UR37, 0x4 ;  /* 0x0000002506047291 */ /* 0x000fe2000f8e20ff */
[----:B------:R-:W-:Y:S01]  /*2a60*/  SEL R3, R6, R3, !P2 ;  /* 0x0000000306037207 */ /* 0x000fe20005000000 */
[----:B------:R-:W-:Y:S01]  /*2a70*/  UIADD3 UR5, UPT, UPT, UR5, 0xe0, URZ ;  /* 0x000000e005057890 */ /* 0x000fe2000fffe0ff */
[----:B-1----:R-:W-:Y:S01]  /*2a80*/  LEA R0, R11, UR37, 0x3 ;  /* 0x000000250b007c11 */ /* 0x002fe2000f8e18ff */
[----:B------:R-:W-:Y:S01]  /*2a90*/  UIADD3 UR4, UPT, UPT, UR4, 0x170, URZ ;  /* 0x0000017004047890 */ /* 0x000fe2000fffe0ff */
[----:B------:R1:W-:Y:S01]  /*2aa0*/  @!P2 SYNCS.ARRIVE.TRANS64.RED RZ, [R3+URZ], R4 ;  /* 0x0000000403ffa9a7 */ /* 0x0003e200080004ff */
[----:B------:R-:W-:Y:S01]  /*2ab0*/  UIADD3 UR6, UPT, UPT, UR6, 0x1, URZ ;  /* 0x0000000106067890 */ /* 0x000fe2000fffe0ff */
[----:B------:R-:W-:-:S03]  /*2ac0*/  VIADD R8, R8, 0x1 ;  /* 0x0000000108087836 */ /* 0x000fc60000000000 */
[----:B------:R-:W-:Y:S02]  /*2ad0*/  UISETP.NE.AND UP0, UPT, UR6, 0x2, UPT ;  /* 0x000000020600788c */ /* 0x000fe4000bf05270 */
[----:B------:R-:W-:Y:S01]  /*2ae0*/  ISETP.NE.AND P0, PT, R8, 0x2, PT ;  /* 0x000000020800780c */ /* 0x000fe20003f05270 */
[----:B------:R-:W-:Y:S06]  /*2af0*/  UGETNEXTWORKID.BROADCAST [UR4], [UR5] ;  /* 0x00000000040073ca */ /* 0x000fec0008000100 */
[----:B------:R-:W-:Y:S02]  /*2b00*/  USEL UR4, URZ, 0x1, UP0 ;  /* 0x00000001ff047887 */ /* 0x000fe40008000000 */
[----:B------:R-:W-:-:S04]  /*2b10*/  USEL UR6, UR6, URZ, UP0 ;  /* 0x000000ff06067287 */ /* 0x000fc80008000000 */
[----:B------:R-:W-:Y:S02]  /*2b20*/  LOP3.LUT R12, R12, UR4, RZ, 0x3c, !PT ;  /* 0x000000040c0c7c12 */ /* 0x000fe4000f8e3cff */
[----:B-1----:R-:W-:-:S04]  /*2b30*/  SHF.L.U32 R4, R10, 0x1f, RZ ;  /* 0x0000001f0a047819 */ /* 0x002fc800000006ff */
[----:B------:R-:W1:Y:S02]  /*2b40*/  SYNCS.PHASECHK.TRANS64.TRYWAIT P1, [R0+URZ+0xe0], R4 ;  /* 0x0000e004000075a7 */ /* 0x000e6400080211ff */
[----:B-1----:R-:W-:Y:S05]  /*2b50*/  @!P1 BRA `(.L_x_49) ;  /* 0x0000006800b49947 */ /* 0x002fea0003800000 */
.L_x_160:
[C---:B-1----:R-:W-:Y:S01]  /*2b60*/  LEA R4, R11.reuse, UR37, 0x4 ;  /* 0x000000250b047c11 */ /* 0x042fe2000f8e20ff */
[----:B------:R-:W-:Y:S01]  /*2b70*/  VIADD R0, R0, 0xf0 ;  /* 0x000000f000007836 */ /* 0x000fe20000000000 */
[----:B------:R-:W-:Y:S01]  /*2b80*/  SEL R8, R8, RZ, P0 ;  /* 0x000000ff08087207 */ /* 0x000fe20000000000 */
[----:B------:R-:W-:-:S03]  /*2b90*/  VIADD R11, R11, 0x1 ;  /* 0x000000010b0b7836 */ /* 0x000fc60000000000 */
[----:B------:R-:W1:Y:S01]  /*2ba0*/  LDS.128 R4, [R4+0x170] ;  /* 0x0001700004047984 */ /* 0x000e620000000c00 */
[----:B------:R-:W-:Y:S02]  /*2bb0*/  PRMT R0, RZ, 0x654, R0 ;  /* 0x00000654ff007816 */ /* 0x000fe40000000000 */
[C---:B------:R-:W-:Y:S01]  /*2bc0*/  ISETP.NE.AND P1, PT, R11.reuse, 0x2, PT ;  /* 0x000000020b00780c */ /* 0x040fe20003f25270 */
[----:B------:R-:W-:Y:S01]  /*2bd0*/  @!PT LDS RZ, [RZ] ;  /* 0x00000000fffff984 */ /* 0x000fe20000000800 */
[----:B------:R-:W-:Y:S01]  /*2be0*/  @!PT LDS RZ, [RZ] ;  /* 0x00000000fffff984 */ /* 0x000fe20000000800 */
[----:B------:R-:W-:Y:S01]  /*2bf0*/  @!PT LDS RZ, [RZ] ;  /* 0x00000000fffff984 */ /* 0x000fe20000000800 */
[----:B------:R-:W-:Y:S01]  /*2c00*/  @!PT LDS RZ, [RZ] ;  /* 0x00000000fffff984 */ /* 0x000fe20000000800 */
[----:B------:R2:W-:Y:S06]  /*2c10*/  MEMBAR.ALL.CTA ;  /* 0x0000000000007992 */ /* 0x0005ec0000008000 */
[----:B--2---:R-:W2:Y:S01]  /*2c20*/  FENCE.VIEW.ASYNC.S ;  /* 0x00000000000073c6 */ /* 0x004ea20000000000 */
[----:B------:R-:W-:Y:S01]  /*2c30*/  SEL R11, R11, RZ, P1 ;  /* 0x000000ff0b0b7207 */ /* 0x000fe20000800000 */
[----:B--2---:R2:W-:Y:S01]  /*2c40*/  SYNCS.ARRIVE.TRANS64.RED.A1T0 RZ, [R0+URZ], RZ ;  /* 0x000000ff00ff79a7 */ /* 0x0045e200081004ff */
[----:B-1----:R-:W-:-:S02]  /*2c50*/  LOP3.LUT P3, RZ, R6, 0x1, RZ, 0xc0, !PT ;  /* 0x0000000106ff7812 */ /* 0x002fc4000786c0ff */
[----:B------:R-:W-:-:S04]  /*2c60*/  SEL R4, RZ, 0x1, P1 ;  /* 0x00000001ff047807 */ /* 0x000fc80000800000 */
[----:B------:R-:W-:Y:S02]  /*2c70*/  LOP3.LUT R10, R10, R4, RZ, 0x3c, !PT ;  /* 0x000000040a0a7212 */ /* 0x000fe400078e3cff */
[----:B--2---:R-:W-:-:S04]  /*2c80*/  SEL R0, RZ, 0x1, P0 ;  /* 0x00000001ff007807 */ /* 0x004fc80000000000 */
[----:B------:R-:W-:Y:S01]  /*2c90*/  LOP3.LUT R9, R9, R0, RZ, 0x3c, !PT ;  /* 0x0000000009097212 */ /* 0x000fe200078e3cff */
[----:B------:R-:W-:Y:S06]  /*2ca0*/  @P3 BRA `(.L_x_50) ;  /* 0xfffffffc002c3947 */ /* 0x000fec000383ffff */
[----:B------:R-:W-:Y:S01]  /*2cb0*/  ULEA UR5, UR6, UR37, 0x3 ;  /* 0x0000002506057291 */ /* 0x000fe2000f8e18ff */
[----:B------:R-:W-:-:S08]  /*2cc0*/  SHF.L.U32 R2, R12, 0x1f, RZ ;  /* 0x0000001f0c027819 */ /* 0x000fd000000006ff */
[----:B------:R-:W1:Y:S02]  /*2cd0*/  SYNCS.PHASECHK.TRANS64 P0, [UR5+0xf0], R2 ;  /* 0x0000f002ff0075a7 */ /* 0x000e640008001005 */
[----:B-1----:R-:W-:Y:S05]  /*2ce0*/  @P0 BRA `(.L_x_51) ;  /* 0x0000000000080947 */ /* 0x002fea0003800000 */
[----:B------:R-:W1:Y:S02]  /*2cf0*/  SYNCS.PHASECHK.TRANS64.TRYWAIT P0, [UR5+0xf0], R2 ;  /* 0x0000f002ff0075a7 */ /* 0x000e640008001105 */
[----:B-1----:R-:W-:Y:S05]  /*2d00*/  @!P0 BRA `(.L_x_52) ;  /* 0x00000068005c8947 */ /* 0x002fea0003800000 */
.L_x_51:
[----:B------:R-:W-:-:S04]  /*2d10*/  UIADD3 UR4, UPT, UPT, UR6, 0x1, URZ ;  /* 0x0000000106047890 */ /* 0x000fc8000fffe0ff */
[----:B------:R-:W-:-:S04]  /*2d20*/  UISETP.NE.AND UP0, UPT, UR4, 0x2, UPT ;  /* 0x000000020400788c */ /* 0x000fc8000bf05270 */
[----:B------:R-:W-:Y:S02]  /*2d30*/  USEL UR7, URZ, 0x1, UP0 ;  /* 0x00000001ff077887 */ /* 0x000fe40008000000 */
[----:B------:R-:W-:-:S04]  /*2d40*/  USEL UR4, UR4, URZ, UP0 ;  /* 0x000000ff04047287 */ /* 0x000fc80008000000 */
[----:B------:R-:W-:Y:S01]  /*2d50*/  ULEA UR4, UR4, UR37, 0x3 ;  /* 0x0000002504047291 */ /* 0x000fe2000f8e18ff */
[----:B-1----:R-:W-:-:S04]  /*2d60*/  LOP3.LUT R2, R12, UR7, RZ, 0x3c, !PT ;  /* 0x000000070c027c12 */ /* 0x002fc8000f8e3cff */
[----:B------:R-:W-:-:S04]  /*2d70*/  SHF.L.U32 R0, R2, 0x1f, RZ ;  /* 0x0000001f02007819 */ /* 0x000fc800000006ff */
[----:B------:R-:W1:Y:S02]  /*2d80*/  SYNCS.PHASECHK.TRANS64 P0, [UR4+0xf0], R0 ;  /* 0x0000f000ff0075a7 */ /* 0x000e640008001004 */
[----:B-1----:R-:W-:Y:S05]  /*2d90*/  @P0 EXIT ;  /* 0x000000000000094d */ /* 0x002fea0003800000 */
[----:B------:R-:W-:Y:S02]  /*2da0*/  SHF.L.U32 R2, R2, 0x1f, RZ ;  /* 0x0000001f02027819 */ /* 0x000fe400000006ff */
[----:B------:R-:W-:-:S07]  /*2db0*/  MOV R0, UR4 ;  /* 0x0000000400007c02 */ /* 0x000fce0008000f00 */
.L_x_53:
[----:B-1----:R1:W2:Y:S02]  /*2dc0*/  SYNCS.PHASECHK.TRANS64.TRYWAIT P0, [R0+URZ+0xf0], R2 ;  /* 0x0000f002000075a7 */ /* 0x0022a400080011ff */
[----:B--2---:R-:W-:Y:S05]  /*2dd0*/  @!P0 NANOSLEEP.SYNCS 0x989680 ;  /* 0x009896800000895d */ /* 0x004fea0003900000 */
[----:B------:R-:W2:Y:S02]  /*2de0*/  @!P0 SYNCS.PHASECHK.TRANS64 P0, [R0+URZ+0xf0], R2 ;  /* 0x0000f002000085a7 */ /* 0x000ea400080010ff */
[----:B--2---:R-:W-:Y:S05]  /*2df0*/  @P0 EXIT ;  /* 0x000000000000094d */ /* 0x004fea0003800000 */
[----:B------:R-:W-:Y:S05]  /*2e00*/  BRA `(.L_x_53) ;  /* 0xfffffffc00ec7947 */ /* 0x000fea000383ffff */
.L_x_46:
[----:B------:R-:W-:-:S09]  /*2e10*/  UISETP.NE.AND UP1, UPT, UR8, URZ, UPT ;  /* 0x000000ff0800728c */ /* 0x000fd2000bf25270 */
[----:B------:R-:W-:Y:S05]  /*2e20*/  BRA.U UP1, `(.L_x_54) ;  /* 0x0000000d01947547 */ /* 0x000fea000b800000 */
[----:B------:R-:W-:Y:S01]  /*2e30*/  UMOV UR4, 0x40 ;  /* 0x0000004000047882 */ /* 0x000fe20000000000 */
[----:B------:R-:W-:Y:S01]  /*2e40*/  NOP ;  /* 0x0000000000007918 */ /* 0x000fe20000000000 */
[----:B------:R-:W-:Y:S01]  /*2e50*/  ULEA UR4, UR37, UR4, 0x18 ;  /* 0x0000000425047291 */ /* 0x000fe2000f8ec0ff */
[----:B------:R-:W-:Y:S02]  /*2e60*/  UMOV UR5, 0x400 ;  /* 0x0000040000057882 */ /* 0x000fe40000000000 */
[----:B------:R-:W-:-:S06]  /*2e70*/  ULEA UR37, UR37, UR5, 0x18 ;  /* 0x0000000525257291 */ /* 0x000fcc000f8ec0ff */
[----:B------:R-:W1:Y:S02]  /*2e80*/  LDS.U8 R0, [UR4+0x1c] ;  /* 0x00001c04ff007984 */ /* 0x000e640008000000 */
[----:B-1----:R-:W-:-:S13]  /*2e90*/  ISETP.NE.AND P0, PT, R0, RZ, PT ;  /* 0x000000ff0000720c */ /* 0x002fda0003f05270 */
[----:B------:R-:W-:Y:S05]  /*2ea0*/  @P0 BRA `(.L_x_55) ;  /* 0x0000000000580947 */ /* 0x000fea0003800000 */
[----:B------:R-:W-:-:S13]  /*2eb0*/  ELECT P0, URZ, PT ;  /* 0x0000000000ff782f */ /* 0x000fda0003800000 */
[----:B------:R-:W-:Y:S05]  /*2ec0*/  @!P0 BRA `(.L_x_56) ;  /* 0x0000000000608947 */ /* 0x000fea0003800000 */
[----:B------:R-:W-:Y:S01]  /*2ed0*/  UMOV UR5, 0x10 ;  /* 0x0000001000057882 */ /* 0x000fe20000000000 */
[----:B------:R-:W-:Y:S01]  /*2ee0*/  HFMA2 R0, -RZ, RZ, 0, 5.9604644775390625e-08 ;  /* 0x00000001ff007431 */ /* 0x000fe200000001ff */
[----:B------:R-:W-:-:S03]  /*2ef0*/  MOV R2, 0xffff ;  /* 0x0000ffff00027802 */ /* 0x000fc60000000f00 */
[----:B------:R-:W-:Y:S04]  /*2f00*/  DEPBAR.LE SB1, 0x36 ;  /* 0x00009d800000791a */ /* 0x000fe80000000000 */
[----:B------:R-:W1:Y:S02]  /*2f10*/  UTCATOMSWS.FIND_AND_SET.ALIGN UP0, UR5, UR5 ;  /* 0x00000005000575e3 */ /* 0x000e640008000800 */
[----:B-1----:R-:W-:Y:S01]  /*2f20*/  MOV R3, UR5 ;  /* 0x0000000500037c02 */ /* 0x002fe20008000f00 */
[----:B------:R-:W-:Y:S06]  /*2f30*/  BRA.U UP0, `(.L_x_57) ;  /* 0x0000000100187547 */ /* 0x000fec000b800000 */
.L_x_58:
[----:B------:R-:W-:Y:S05]  /*2f40*/  NANOSLEEP 0x64 ;  /* 0x000000640000795d */ /* 0x000fea0003800000 */
[----:B------:R-:W-:-:S05]  /*2f50*/  UMOV UR5, 0x10 ;  /* 0x0000001000057882 */ /* 0x000fca0000000000 */
[----:B------:R-:W-:Y:S04]  /*2f60*/  DEPBAR.LE SB1, 0x36 ;  /* 0x00009d800000791a */ /* 0x000fe80000000000 */
[----:B------:R-:W1:Y:S02]  /*2f70*/  UTCATOMSWS.FIND_AND_SET.ALIGN UP0, UR5, UR5 ;  /* 0x00000005000575e3 */ /* 0x000e640008000800 */
[----:B-1----:R-:W-:Y:S01]  /*2f80*/  MOV R3, UR5 ;  /* 0x0000000500037c02 */ /* 0x002fe20008000f00 */
[----:B------:R-:W-:Y:S05]  /*2f90*/  BRA.U !UP0, `(.L_x_58) ;  /* 0xfffffffd08e87547 */ /* 0x000fea000b83ffff */
.L_x_57:
[-C--:B------:R-:W-:Y:S02]  /*2fa0*/  SHF.L.U32 R2, R2, R3.reuse, RZ ;  /* 0x0000000302027219 */ /* 0x080fe400000006ff */
[----:B------:R-:W-:Y:S01]  /*2fb0*/  SHF.L.U32 R0, R0, R3, RZ ;  /* 0x0000000300007219 */ /* 0x000fe200000006ff */
[----:B------:R-:W-:Y:S02]  /*2fc0*/  IMAD.SHL.U32 R3, R3, 0x20, RZ ;  /* 0x0000002003037824 */ /* 0x000fe400078e00ff */
[----:B------:R1:W-:Y:S04]  /*2fd0*/  ATOMS.OR RZ, [UR4+0x14], R2 ;  /* 0x00001402ffff798c */ /* 0x0003e8000b000004 */
[----:B------:R1:W-:Y:S04]  /*2fe0*/  ATOMS.OR RZ, [UR4+0x18], R0 ;  /* 0x00001800ffff798c */ /* 0x0003e8000b000004 */
[----:B------:R1:W-:Y:S01]  /*2ff0*/  STS [UR37+0x190], R3 ;  /* 0x00019003ff007988 */ /* 0x0003e20008000825 */
[----:B------:R-:W-:Y:S05]  /*3000*/  BRA `(.L_x_56) ;  /* 0x0000000000107947 */ /* 0x000fea0003800000 */
.L_x_55:
[----:B------:R-:W-:Y:S02]  /*3010*/  MOV R0, 0xffffffff ;  /* 0xffffffff00007802 */ /* 0x000fe40000000f00 */
[----:B------:R-:W-:-:S03]  /*3020*/  MOV R2, 0x3050 ;  /* 0x0000305000027802 */ /* 0x000fc60000000f00 */
[----:B------:R1:W-:Y:S04]  /*3030*/  STS [UR37+0x190], R0 ;  /* 0x00019000ff007988 */ /* 0x0003e80008000825 */
[----:B-1-3-5:R-:W-:Y:S05]  /*3040*/  CALL.REL.NOINC `($__internal_1_$__cuda_sm10x_tcgen05_guardrail_trap_phase_invalid_during_alloc) ;  /* 0x0000006c00a47944 */ /* 0x02afea0003c00000 */
.L_x_56:
[----:B------:R-:W-:Y:S05]  /*3050*/  WARPSYNC.ALL ;  /* 0x0000000000007948 */ /* 0x000fea0003800000 */
[----:B------:R-:W2:Y:S01]  /*3060*/  S2UR UR6, SR_CgaCtaId ;  /* 0x00000000000679c3 */ /* 0x000ea20000008800 */
[----:B------:R-:W-:Y:S01]  /*3070*/  UMOV UR4, 0x400 ;  /* 0x0000040000047882 */ /* 0x000fe20000000000 */
[----:B------:R-:W-:-:S06]  /*3080*/  NOP ;  /* 0x0000000000007918 */ /* 0x000fcc0000000000 */
[----:B------:R-:W-:Y:S06]  /*3090*/  BAR.ARV 0x6, 0xa0 ;  /* 0x0182800000007b1d */ /* 0x000fec0000002000 */
[----:B------:R-:W4:Y:S01]  /*30a0*/  LDCU UR7, c[0x0][0x38c] ;  /* 0x00007180ff0777ac */ /* 0x000f220008000800 */
[----:B------:R-:W-:Y:S01]  /*30b0*/  IMAD.MOV.U32 R11, RZ, RZ, 0x1 ;  /* 0x00000001ff0b7424 */ /* 0x000fe200078e00ff */
[----:B------:R-:W-:Y:S01]  /*30c0*/  CS2R R8, SRZ ;  /* 0x0000000000087805 */ /* 0x000fe2000001ff00 */
[----:B------:R-:W-:Y:S01]  /*30d0*/  IMAD.MOV.U32 R10, RZ, RZ, RZ ;  /* 0x000000ffff0a7224 */ /* 0x000fe200078e00ff */
[----:B------:R-:W-:Y:S01]  /*30e0*/  UMOV UR18, URZ ;  /* 0x000000ff00127c82 */ /* 0x000fe20008000000 */
[----:B------:R-:W-:Y:S01]  /*30f0*/  UMOV UR17, URZ ;  /* 0x000000ff00117c82 */ /* 0x000fe20008000000 */
[----:B------:R-:W-:Y:S01]  /*3100*/  UMOV UR22, 0x0 ;  /* 0x0000000000167882 */ /* 0x000fe20000000000 */
[----:B------:R-:W-:Y:S01]  /*3110*/  UMOV UR23, 0x4400010 ;  /* 0x0440001000177882 */ /* 0x000fe20000000000 */
[----:B------:R-:W-:Y:S01]  /*3120*/  UMOV UR20, 0x0 ;  /* 0x0000000000147882 */ /* 0x000fe20000000000 */
[----:B------:R-:W-:Y:S01]  /*3130*/  UMOV UR21, 0x4400010 ;  /* 0x0440001000157882 */ /* 0x000fe20000000000 */
[----:B--2---:R-:W-:Y:S01]  /*3140*/  ULEA UR6, UR6, UR4, 0x18 ;  /* 0x0000000406067291 */ /* 0x004fe2000f8ec0ff */
[----:B------:R-:W2:Y:S03]  /*3150*/  LDCU UR4, c[0x0][0x38c] ;  /* 0x00007180ff0477ac */ /* 0x000ea60008000800 */
[----:B------:R-:W-:-:S02]  /*3160*/  UIADD3 UR11, UPT, UPT, UR6, 0x8800, URZ ;  /* 0x00008800060b7890 */ /* 0x000fc4000fffe0ff */
[----:B----4-:R-:W-:-:S03]  /*3170*/  UIADD3 UR7, UPT, UPT, UR7, 0x1f, URZ ;  /* 0x0000001f07077890 */ /* 0x010fc6000fffe0ff */
[----:B-1----:R-:W1:Y:S01]  /*3180*/  LDS R0, [UR6+0x190] ;  /* 0x00019006ff007984 */ /* 0x002e620008000800 */
[----:B------:R-:W-:Y:S02]  /*3190*/  UIADD3 UR12, UPT, UPT, UR6, 0x11800, URZ ;  /* 0x00011800060c7890 */ /* 0x000fe4000fffe0ff */
[----:B------:R-:W-:Y:S02]  /*31a0*/  USHF.R.S32.HI UR5, URZ, 0x1f, UR7 ;  /* 0x0000001fff057899 */ /* 0x000fe40008011407 */
[----:B------:R-:W-:Y:S02]  /*31b0*/  USHF.R.U32.HI UR11, URZ, 0x4, UR11 ;  /* 0x00000004ff0b7899 */ /* 0x000fe4000801160b */
[----:B------:R-:W-:Y:S02]  /*31c0*/  ULEA.HI UR5, UR5, UR7, URZ, 0x5 ;  /* 0x0000000705057291 */ /* 0x000fe4000f8f28ff */
[----:B------:R-:W-:Y:S02]  /*31d0*/  USHF.R.U32.HI UR12, URZ, 0x4, UR12 ;  /* 0x00000004ff0c7899 */ /* 0x000fe4000801160c */
[----:B------:R-:W-:-:S02]  /*31e0*/  USHF.R.S32.HI UR5, URZ, 0x5, UR5 ;  /* 0x00000005ff057899 */ /* 0x000fc40008011405 */
[----:B------:R-:W-:Y:S02]  /*31f0*/  ULOP3.LUT UR11, UR11, 0x3fff, URZ, 0xc0, !UPT ;  /* 0x00003fff0b0b7892 */ /* 0x000fe4000f8ec0ff */
[----:B------:R-:W-:Y:S02]  /*3200*/  UISETP.LT.AND UP0, UPT, UR5, 0x1, UPT ;  /* 0x000000010500788c */ /* 0x000fe4000bf01270 */
[----:B------:R-:W-:Y:S02]  /*3210*/  ULOP3.LUT UR12, UR12, 0x3fff, URZ, 0xc0, !UPT ;  /* 0x00003fff0c0c7892 */ /* 0x000fe4000f8ec0ff */
[----:B------:R-:W-:Y:S02]  /*3220*/  USEL UR10, UR5, 0x1, !UP0 ;  /* 0x00000001050a7887 */ /* 0x000fe4000c000000 */
[----:B------:R-:W-:Y:S02]  /*3230*/  ULOP3.LUT UR11, UR11, 0x10000, URZ, 0xfc, !UPT ;  /* 0x000100000b0b7892 */ /* 0x000fe4000f8efcff */
[----:B------:R-:W-:-:S02]  /*3240*/  ULOP3.LUT UR12, UR12, 0x10000, URZ, 0xfc, !UPT ;  /* 0x000100000c0c7892 */ /* 0x000fc4000f8efcff */
[----:B------:R-:W-:Y:S02]  /*3250*/  UIADD3 UR10, UPT, UPT, -UR10, URZ, URZ ;  /* 0x000000ff0a0a7290 */ /* 0x000fe4000fffe1ff */
[----:B--2---:R-:W-:Y:S01]  /*3260*/  UISETP.GE.AND UP3, UPT, UR4, 0x1, UPT ;  /* 0x000000010400788c */ /* 0x004fe2000bf66270 */
[----:B-1----:R-:W-:-:S15]  /*3270*/  R2UR UR19, R0 ;  /* 0x00000000001372ca */ /* 0x002fde00000e0000 */
.L_x_65:
[----:B------:R-:W-:Y:S02]  /*3280*/  LEA R0, R10, UR6, 0x3 ;  /* 0x000000060a007c11 */ /* 0x000fe4000f8e18ff */
[----:B------:R-:W-:Y:S02]  /*3290*/  SHF.L.U32 R2, R9, 0x1f, RZ ;  /* 0x0000001f09027819 */ /* 0x000fe400000006ff */
[----:B------:R-:W-:Y:S01]  /*32a0*/  PLOP3.LUT P0, PT, PT, PT, UP3, 0x80, 0x8 ;  /* 0x000000000008781c */ /* 0x000fe20003f0f038 */
[----:B------:R-:W-:Y:S01]  /*32b0*/  VIADD R3, R0, 0xf0 ;  /* 0x000000f000037836 */ /* 0x000fe20000000000 */
[----:B-1----:R-:W1:Y:S02]  /*32c0*/  SYNCS.PHASECHK.TRANS64.TRYWAIT P1, [R0+URZ+0xe0], R2 ;  /* 0x0000e002000075a7 */ /* 0x002e6400080211ff */
[----:B-1--4-:R-:W-:Y:S09]  /*32d0*/  @!P1 BRA `(.L_x_59) ;  /* 0x0000006400009947 */ /* 0x012ff20003800000 */
.L_x_162:
[----:B------:R-:W-:Y:S01]  /*32e0*/  LEA R4, R10, UR6, 0x4 ;  /* 0x000000060a047c11 */ /* 0x000fe2000f8e20ff */
[----:B------:R-:W-:Y:S01]  /*32f0*/  @UP3 ULEA UR4, UR17, UR6, 0x3 ;  /* 0x0000000611043291 */ /* 0x000fe2000f8e18ff */
[----:B------:R-:W-:Y:S01]  /*3300*/  PLOP3.LUT P2, PT, PT, PT, PT, 0x80, 0x8 ;  /* 0x000000000008781c */ /* 0x000fe20003f4f070 */
[----:B------:R-:W-:Y:S01]  /*3310*/  ULEA UR8, UR18, UR6, 0x3 ;  /* 0x0000000612087291 */ /* 0x000fe2000f8e18ff */
[----:B------:R-:W-:Y:S02]  /*3320*/  PRMT R3, RZ, 0x654, R3 ;  /* 0x00000654ff037816 */ /* 0x000fe40000000003 */
[----:B------:R-:W2:Y:S01]  /*3330*/  LDS.128 R4, [R4+0x170] ;  /* 0x0001700004047984 */ /* 0x000ea20000000c00 */
[----:B-1----:R-:W-:Y:S02]  /*3340*/  @P0 SHF.L.U32 R2, R8, 0x1f, RZ ;  /* 0x0000001f08020819 */ /* 0x002fe400000006ff */
[----:B------:R-:W-:Y:S01]  /*3350*/  SHF.L.U32 R0, R11, 0x1f, RZ ;  /* 0x0000001f0b007819 */ /* 0x000fe200000006ff */
[----:B------:R-:W-:Y:S01]  /*3360*/  @!PT LDS RZ, [RZ] ;  /* 0x00000000fffff984 */ /* 0x000fe20000000800 */
[----:B------:R-:W-:Y:S01]  /*3370*/  @!PT LDS RZ, [RZ] ;  /* 0x00000000fffff984 */ /* 0x000fe20000000800 */
[----:B------:R-:W-:Y:S01]  /*3380*/  @!PT LDS RZ, [RZ] ;  /* 0x00000000fffff984 */ /* 0x000fe20000000800 */
[----:B------:R-:W-:Y:S01]  /*3390*/  @!PT LDS RZ, [RZ] ;  /* 0x00000000fffff984 */ /* 0x000fe20000000800 */
[----:B------:R1:W-:Y:S06]  /*33a0*/  MEMBAR.ALL.CTA ;  /* 0x0000000000007992 */ /* 0x0003ec0000008000 */
[----:B-1----:R-:W1:Y:S02]  /*33b0*/  FENCE.VIEW.ASYNC.S ;  /* 0x00000000000073c6 */ /* 0x002e640000000000 */
[----:B-1----:R1:W-:Y:S01]  /*33c0*/  SYNCS.ARRIVE.TRANS64.RED.A1T0 RZ, [R3+URZ], RZ ;  /* 0x000000ff03ff79a7 */ /* 0x0023e200081004ff */
[----:B------:R1:W4:Y:S01]  /*33d0*/  @P0 SYNCS.PHASECHK.TRANS64.TRYWAIT P2, [UR4], R2 ;  /* 0x00000002ff0005a7 */ /* 0x0003220008041104 */
[----:B------:R-:W-:Y:S01]  /*33e0*/  ULEA.HI UR4, UR18, UR18, URZ, 0x1 ;  /* 0x0000001212047291 */ /* 0x000fe2000f8f08ff */
[----:B--2---:R-:W-:-:S03]  /*33f0*/  LOP3.LUT P1, RZ, R6, 0x1, RZ, 0xc0, !PT ;  /* 0x0000000106ff7812 */ /* 0x004fc6000782c0ff */
[----:B------:R-:W-:Y:S02]  /*3400*/  USHF.L.U32 UR9, UR4, 0x7, URZ ;  /* 0x0000000704097899 */ /* 0x000fe400080006ff */
[----:B------:R-:W-:Y:S02]  /*3410*/  ULOP3.LUT UR4, UR4, 0xffe, URZ, 0xc0, !UPT ;  /* 0x00000ffe04047892 */ /* 0x000fe4000f8ec0ff */
[----:B------:R-:W-:Y:S02]  /*3420*/  ULOP3.LUT UR9, UR9, 0xffffff00, URZ, 0xc0, !UPT ;  /* 0xffffff0009097892 */ /* 0x000fe4000f8ec0ff */
[----:B------:R-:W-:Y:S02]  /*3430*/  UIADD3 UR4, UPT, UPT, -UR4, UR18, URZ ;  /* 0x0000001204047290 */ /* 0x000fe4000fffe1ff */
[----:B------:R-:W-:Y:S01]  /*3440*/  UIADD3 UR9, UPT, UPT, UR19, UR9, URZ ;  /* 0x0000000913097290 */ /* 0x000fe2000fffe0ff */
[----:B------:R-:W2:Y:S03]  /*3450*/  SYNCS.PHASECHK.TRANS64.TRYWAIT P0, [UR8+0x120], R0 ;  /* 0x00012000ff0075a7 */ /* 0x000ea60008001108 */
[----:B------:R-:W-:Y:S01]  /*3460*/  ULEA UR9, UR4, UR9, 0x14 ;  /* 0x0000000904097291 */ /* 0x000fe2000f8ea0ff */
[----:B-12-4-:R-:W-:Y:S11]  /*3470*/  @!P0 BRA `(.L_x_60) ;  /* 0x0000006000ac8947 */ /* 0x016ff60003800000 */
.L_x_164:
[----:B------:R-:W-:Y:S01]  /*3480*/  IADD3 R10, PT, PT, R10, 0x1, RZ ;  /* 0x000000010a0a7810 */ /* 0x000fe20007ffe0ff */
[----:B------:R-:W-:Y:S06]  /*3490*/  BRA.U !UP3, `(.L_x_61) ;  /* 0x000000010b987547 */ /* 0x000fec000b800000 */
[----:B------:R-:W-:Y:S01]  /*34a0*/  UPLOP3.LUT UP4, UPT, UPT, UPT, UPT, 0x40, 0x4 ;  /* 0x000000000004789c */ /* 0x000fe20003f8e870 */
[----:B------:R-:W-:Y:S01]  /*34b0*/  UMOV UR16, UR10 ;  /* 0x0000000a00107c82 */ /* 0x000fe20008000000 */
[----:B------:R-:W-:Y:S01]  /*34c0*/  UMOV UR15, UR5 ;  /* 0x00000005000f7c82 */ /* 0x000fe20008000000 */
[----:B------:R-:W-:-:S08]  /*34d0*/  UMOV UR14, UR17 ;  /* 0x00000011000e7c82 */ /* 0x000fd00008000000 */
.L_x_64:
[----:B------:R-:W-:Y:S02]  /*34e0*/  UIADD3 UR16, UPT, UPT, UR16, 0x1, URZ ;  /* 0x0000000110107890 */ /* 0x000fe4000fffe0ff */
[----:B--2---:R-:W-:Y:S02]  /*34f0*/  ULEA UR7, UR14, UR6, 0x3 ;  /* 0x000000060e077291 */ /* 0x004fe4000f8e18ff */
[----:B------:R-:W-:Y:S01]  /*3500*/  UISETP.NE.AND UP0, UPT, UR16, URZ, UPT ;  /* 0x000000ff1000728c */ /* 0x000fe2000bf05270 */
[----:B----4-:R-:W-:Y:S10]  /*3510*/  @P2 BRA `(.L_x_62) ;  /* 0x00000000000c2947 */ /* 0x010ff40003800000 */
[----:B-1----:R-:W-:Y:S04]  /*3520*/  SHF.L.U32 R2, R8, 0x1f, RZ ;  /* 0x0000001f08027819 */ /* 0x002fe800000006ff */
[----:B------:R-:W1:Y:S02]  /*3530*/  SYNCS.PHASECHK.TRANS64.TRYWAIT P0, [UR7], R2 ;  /* 0x00000002ff0075a7 */ /* 0x000e640008001107 */
[----:B-1----:R-:W-:Y:S05]  /*3540*/  @!P0 BRA `(.L_x_63) ;  /* 0x0000006000908947 */ /* 0x002fea0003800000 */
.L_x_62:
[----:B------:R-:W-:Y:S01]  /*3550*/  UISETP.NE.AND UP1, UPT, UR15, 0x1, UPT ;  /* 0x000000010f00788c */ /* 0x000fe2000bf25270 */
[----:B------:R-:W-:Y:S01]  /*3560*/  PLOP3.LUT P2, PT, PT, PT, PT, 0x80, 0x8 ;  /* 0x000000000008781c */ /* 0x000fe20003f4f070 */
[----:B------:R-:W-:Y:S02]  /*3570*/  UIADD3 UR17, UPT, UPT, UR14, 0x1, URZ ;  /* 0x000000010e117890 */ /* 0x000fe4000fffe0ff */
[----:B------:R-:W-:Y:S02]  /*3580*/  ULEA UR24, UR14, UR12, 0xa ;  /* 0x0000000c0e187291 */ /* 0x000fe4000f8e50ff */
[----:B------:R-:W-:Y:S01]  /*3590*/  UISETP.NE.AND UP2, UPT, UR17, 0x9, UPT ;  /* 0x000000091100788c */ /* 0x000fe2000bf45270 */
[----:B------:R-:W-:Y:S01]  /*35a0*/  PLOP3.LUT P0, PT, PT, PT, UP1, 0x80, 0x8 ;  /* 0x000000000008781c */ /* 0x000fe20003f0f018 */
[----:B------:R-:W-:Y:S02]  /*35b0*/  ULEA UR26, UR14, UR11, 0x8 ;  /* 0x0000000b0e1a7291 */ /* 0x000fe4000f8e40ff */
[----:B------:R-:W-:Y:S02]  /*35c0*/  USEL UR13, URZ, 0x1, UP2 ;  /* 0x00000001ff0d7887 */ /* 0x000fe40009000000 */
[----:B------:R-:W-:Y:S02]  /*35d0*/  USEL UR17, UR17, URZ, UP2 ;  /* 0x000000ff11117287 */ /* 0x000fe40009000000 */
[----:B------:R-:W-:Y:S02]  /*35e0*/  UIADD3 UR30, UPT, UPT, UR24, 0x2, URZ ;  /* 0x00000002181e7890 */ /* 0x000fe4000fffe0ff */
[----:B------:R-:W-:Y:S01]  /*35f0*/  @UP1 ULEA UR4, UR17, UR6, 0x3 ;  /* 0x0000000611041291 */ /* 0x000fe2000f8e18ff */
[----:B------:R-:W-:Y:S01]  /*3600*/  LOP3.LUT R8, R8, UR13, RZ, 0x3c, !PT ;  /* 0x0000000d08087c12 */ /* 0x000fe2000f8e3cff */
[----:B------:R-:W-:Y:S02]  /*3610*/  UIADD3 UR28, UPT, UPT, UR26, 0x2, URZ ;  /* 0x000000021a1c7890 */ /* 0x000fe4000fffe0ff */
[----:B------:R-:W-:Y:S01]  /*3620*/  UIADD3 UR7, UPT, UPT, UR7, 0x48, URZ ;  /* 0x0000004807077890 */ /* 0x000fe2000fffe0ff */
[----:B-1----:R-:W-:Y:S01]  /*3630*/  @P0 SHF.L.U32 R0, R8, 0x1f, RZ ;  /* 0x0000001f08000819 */ /* 0x002fe200000006ff */
[----:B------:R-:W-:Y:S01]  /*3640*/  UMOV UR25, 0x80004020 ;  /* 0x8000402000197882 */ /* 0x000fe20000000000 */
[----:B------:R-:W-:Y:S01]  /*3650*/  UMOV UR27, 0x80004020 ;  /* 0x80004020001b7882 */ /* 0x000fe20000000000 */
[----:B------:R-:W-:Y:S01]  /*3660*/  UMOV UR31, 0x80004020 ;  /* 0x80004020001f7882 */ /* 0x000fe20000000000 */
[----:B------:R2:W4:Y:S01]  /*3670*/  @P0 SYNCS.PHASECHK.TRANS64.TRYWAIT P2, [UR4], R0 ;  /* 0x00000000ff0005a7 */ /* 0x0005220008041104 */
[----:B------:R-:W-:Y:S01]  /*3680*/  UIADD3 UR15, UPT, UPT, UR15, -0x1, URZ ;  /* 0xffffffff0f0f7890 */ /* 0x000fe2000fffe0ff */
[----:B------:R2:W-:Y:S01]  /*3690*/  UTCHMMA gdesc[UR26], gdesc[UR24], tmem[UR9], tmem[UR22], idesc[UR23], UP4 ;  /* 0x00ff16181a0075ea */ /* 0x0005e2000a000009 */
[----:B------:R-:W-:Y:S01]  /*36a0*/  UPLOP3.LUT UP4, UPT, UPT, UPT, UPT, 0x80, 0x8 ;  /* 0x000000000008789c */ /* 0x000fe20003f8f070 */
[----:B------:R-:W-:Y:S01]  /*36b0*/  UMOV UR29, 0x80004020 ;  /* 0x80004020001d7882 */ /* 0x000fe20000000000 */
[----:B------:R-:W-:Y:S01]  /*36c0*/  UMOV UR14, UR17 ;  /* 0x00000011000e7c82 */ /* 0x000fe20008000000 */
[----:B------:R2:W-:Y:S01]  /*36d0*/  UTCHMMA gdesc[UR28], gdesc[UR30], tmem[UR9], tmem[UR20], idesc[UR21], UPT ;  /* 0x00ff141e1c0075ea */ /* 0x0005e2000b800009 */
[----:B------:R2:W-:Y:S01]  /*36e0*/  UTCBAR [UR7], URZ ;  /* 0x000000ff070073e9 */ /* 0x0005e200080000ff */
[----:B------:R-:W-:Y:S06]  /*36f0*/  BRA.U UP0, `(.L_x_64) ;  /* 0xfffffffd00787547 */ /* 0x000fec000b83ffff */
.L_x_61:
[----:B------:R-:W-:Y:S01]  /*3700*/  UIADD3 UR18, UPT, UPT, UR18, 0x1, URZ ;  /* 0x0000000112127890 */ /* 0x000fe2000fffe0ff */
[C---:B------:R-:W-:Y:S01]  /*3710*/  ISETP.NE.AND P0, PT, R10.reuse, 0x2, PT ;  /* 0x000000020a00780c */ /* 0x040fe20003f05270 */
[----:B------:R-:W-:Y:S02]  /*3720*/  UIADD3 UR8, UPT, UPT, UR8, 0x100, URZ ;  /* 0x0000010008087890 */ /* 0x000fe4000fffe0ff */
[----:B------:R-:W-:Y:S01]  /*3730*/  UISETP.NE.AND UP0, UPT, UR18, 0x4, UPT ;  /* 0x000000041200788c */ /* 0x000fe2000bf05270 */
[----:B-12---:R-:W-:Y:S02]  /*3740*/  SEL R0, RZ, 0x1, P0 ;  /* 0x00000001ff007807 */ /* 0x006fe40000000000 */
[----:B------:R-:W-:Y:S01]  /*3750*/  SEL R10, R10, RZ, P0 ;  /* 0x000000ff0a0a7207 */ /* 0x000fe20000000000 */
[----:B------:R-:W-:Y:S01]  /*3760*/  USEL UR4, URZ, 0x1, UP0 ;  /* 0x00000001ff047887 */ /* 0x000fe20008000000 */
[----:B------:R-:W-:Y:S01]  /*3770*/  LOP3.LUT R9, R9, R0, RZ, 0x3c, !PT ;  /* 0x0000000009097212 */ /* 0x000fe200078e3cff */
[----:B------:R-:W-:Y:S01]  /*3780*/  USEL UR18, UR18, URZ, UP0 ;  /* 0x000000ff12127287 */ /* 0x000fe20008000000 */
[----:B------:R1:W-:Y:S03]  /*3790*/  UTCBAR [UR8], URZ ;  /* 0x000000ff080073e9 */ /* 0x0003e600080000ff */
[----:B------:R-:W-:Y:S01]  /*37a0*/  LOP3.LUT R11, R11, UR4, RZ, 0x3c, !PT ;  /* 0x000000040b0b7c12 */ /* 0x000fe2000f8e3cff */
[----:B------:R-:W-:Y:S07]  /*37b0*/  @P1 BRA `(.L_x_65) ;  /* 0xfffffff800b01947 */ /* 0x000fee000383ffff */
[----:B------:R-:W2:Y:S01]  /*37c0*/  S2UR UR4, SR_CgaCtaId ;  /* 0x00000000000479c3 */ /* 0x000ea20000008800 */
[----:B------:R-:W-:Y:S01]  /*37d0*/  ELECT P0, URZ, PT ;  /* 0x0000000000ff782f */ /* 0x000fe20003800000 */
[----:B------:R-:W-:Y:S01]  /*37e0*/  IMAD.MOV.U32 R0, RZ, RZ, 0x1 ;  /* 0x00000001ff007424 */ /* 0x000fe200078e00ff */
[----:B------:R-:W-:Y:S01]  /*37f0*/  UIADD3 UR6, UPT, UPT, UR6, 0x120, URZ ;  /* 0x0000012006067890 */ /* 0x000fe2000fffe0ff */
[----:B------:R-:W-:Y:S01]  /*3800*/  SHF.L.U32 R2, R11, 0x1f, RZ ;  /* 0x0000001f0b027819 */ /* 0x000fe200000006ff */
[----:B------:R-:W-:-:S03]  /*3810*/  UMOV UR5, 0x40 ;  /* 0x0000004000057882 */ /* 0x000fc60000000000 */
[----:B------:R-:W-:Y:S01]  /*3820*/  UVIRTCOUNT.DEALLOC.SMPOOL 0x80 ;  /* 0x000000800000784c */ /* 0x000fe20000000000 */
[----:B--2---:R-:W-:Y:S02]  /*3830*/  ULEA UR4, UR4, UR5, 0x18 ;  /* 0x0000000504047291 */ /* 0x004fe4000f8ec0ff */
[----:B------:R-:W-:-:S07]  /*3840*/  ULEA UR5, UR18, UR6, 0x3 ;  /* 0x0000000612057291 */ /* 0x000fce000f8e18ff */
[----:B------:R2:W-:Y:S02]  /*3850*/  @P0 STS.U8 [UR4+0x1c], R0 ;  /* 0x00001c00ff000988 */ /* 0x0005e40008000004 */
[----:B------:R-:W3:Y:S02]  /*3860*/  SYNCS.PHASECHK.TRANS64.TRYWAIT P0, [UR5], R2 ;  /* 0x00000002ff0075a7 */ /* 0x000ee40008001105 */
[----:B--23--:R-:W-:Y:S05]  /*3870*/  @!P0 BRA `(.L_x_66) ;  /* 0x0000005c00dc8947 */ /* 0x00cfea0003800000 */
.L_x_167:
[----:B------:R-:W-:-:S04]  /*3880*/  UIADD3 UR7, UPT, UPT, UR18, 0x1, URZ ;  /* 0x0000000112077890 */ /* 0x000fc8000fffe0ff */
[----:B------:R-:W-:-:S04]  /*3890*/  UISETP.NE.AND UP0, UPT, UR7, 0x4, UPT ;  /* 0x000000040700788c */ /* 0x000fc8000bf05270 */
[----:B-1----:R-:W-:Y:S02]  /*38a0*/  USEL UR8, URZ, 0x1, UP0 ;  /* 0x00000001ff087887 */ /* 0x002fe40008000000 */
[----:B------:R-:W-:-:S04]  /*38b0*/  USEL UR7, UR7, URZ, UP0 ;  /* 0x000000ff07077287 */ /* 0x000fc80008000000 */
[----:B------:R-:W-:Y:S01]  /*38c0*/  ULEA UR5, UR7, UR6, 0x3 ;  /* 0x0000000607057291 */ /* 0x000fe2000f8e18ff */
[----:B--2---:R-:W-:-:S04]  /*38d0*/  LOP3.LUT R2, R11, UR8, RZ, 0x3c, !PT ;  /* 0x000000080b027c12 */ /* 0x004fc8000f8e3cff */
[----:B------:R-:W-:-:S04]  /*38e0*/  SHF.L.U32 R3, R2, 0x1f, RZ ;  /* 0x0000001f02037819 */ /* 0x000fc800000006ff */
[----:B------:R-:W1:Y:S02]  /*38f0*/  SYNCS.PHASECHK.TRANS64.TRYWAIT P0, [UR5], R3 ;  /* 0x00000003ff0075a7 */ /* 0x000e640008001105 */
[----:B-1----:R-:W-:Y:S05]  /*3900*/  @!P0 BRA `(.L_x_67) ;  /* 0x0000005c00d08947 */ /* 0x002fea0003800000 */
.L_x_169:
        /* <DEDUP_REMOVED lines=9> */
.L_x_171:
[----:B------:R-:W-:-:S04]  /*39a0*/  UIADD3 UR7, UPT, UPT, UR7, 0x1, URZ ;  /* 0x0000000107077890 */ /* 0x000fc8000fffe0ff */
[----:B------:R-:W-:-:S04]  /*39b0*/  UISETP.NE.AND UP0, UPT, UR7, 0x4, UPT ;  /* 0x000000040700788c */ /* 0x000fc8000bf05270 */
[----:B------:R-:W-:Y:S02]  /*39c0*/  USEL UR5, URZ, 0x1, UP0 ;  /* 0x00000001ff057887 */ /* 0x000fe40008000000 */
[----:B------:R-:W-:-:S04]  /*39d0*/  USEL UR7, UR7, URZ, UP0 ;  /* 0x000000ff07077287 */ /* 0x000fc80008000000 */
[----:B------:R-:W-:Y:S01]  /*39e0*/  ULEA UR7, UR7, UR6, 0x3 ;  /* 0x0000000607077291 */ /* 0x000fe2000f8e18ff */
[----:B------:R-:W-:-:S04]  /*39f0*/  LOP3.LUT R2, R2, UR5, RZ, 0x3c, !PT ;  /* 0x0000000502027c12 */ /* 0x000fc8000f8e3cff */
[----:B------:R-:W-:-:S04]  /*3a00*/  SHF.L.U32 R2, R2, 0x1f, RZ ;  /* 0x0000001f02027819 */ /* 0x000fc800000006ff */
[----:B------:R-:W2:Y:S02]  /*3a10*/  SYNCS.PHASECHK.TRANS64.TRYWAIT P0, [UR7], R2 ;  /* 0x00000002ff0075a7 */ /* 0x000ea40008001107 */
[----:B--2---:R-:W-:Y:S05]  /*3a20*/  @!P0 BRA `(.L_x_69) ;  /* 0x0000005c00b88947 */ /* 0x004fea0003800000 */
.L_x_173:
[----:B------:R-:W-:Y:S01]  /*3a30*/  NOP ;  /* 0x0000000000007918 */ /* 0x000fe20000000000 */
[----:B-1----:R-:W1:Y:S01]  /*3a40*/  LDS R0, [UR4+0x14] ;  /* 0x00001404ff007984 */ /* 0x002e620008000800 */
[----:B------:R-:W-:Y:S01]  /*3a50*/  ULOP3.LUT UR6, UR19, 0xffff, URZ, 0xc0, !UPT ;  /* 0x0000ffff13067892 */ /* 0x000fe2000f8ec0ff */
[----:B------:R-:W-:Y:S01]  /*3a60*/  UMOV UR8, 0xffff ;  /* 0x0000ffff00087882 */ /* 0x000fe20000000000 */
[----:B------:R-:W-:Y:S02]  /*3a70*/  UMOV UR5, 0x1 ;  /* 0x0000000100057882 */ /* 0x000fe40000000000 */
[----:B------:R-:W-:-:S04]  /*3a80*/  USHF.R.U32.HI UR6, URZ, 0x5, UR6 ;  /* 0x00000005ff067899 */ /* 0x000fc80008011606 */
[----:B------:R-:W-:Y:S02]  /*3a90*/  USHF.L.U32 UR8, UR8, UR6, URZ ;  /* 0x0000000608087299 */ /* 0x000fe400080006ff */
[----:B------:R-:W-:-:S04]  /*3aa0*/  USHF.L.U32 UR5, UR5, UR6, URZ ;  /* 0x0000000605057299 */ /* 0x000fc800080006ff */
[----:B-1----:R-:W-:-:S04]  /*3ab0*/  LOP3.LUT R0, R0, UR8, RZ, 0xc0, !PT ;  /* 0x0000000800007c12 */ /* 0x002fc8000f8ec0ff */
[----:B------:R-:W-:-:S13]  /*3ac0*/  ISETP.NE.AND P0, PT, R0, UR8, PT ;  /* 0x0000000800007c0c */ /* 0x000fda000bf05270 */
[----:B------:R-:W-:Y:S05]  /*3ad0*/  @P0 BRA `(.L_x_70) ;  /* 0x0000000000580947 */ /* 0x000fea0003800000 */
[----:B------:R-:W1:Y:S02]  /*3ae0*/  LDS R0, [UR4+0x18] ;  /* 0x00001804ff007984 */ /* 0x000e640008000800 */
[----:B-1----:R-:W-:-:S04]  /*3af0*/  LOP3.LUT R0, R0, UR5, RZ, 0xc0, !PT ;  /* 0x0000000500007c12 */ /* 0x002fc8000f8ec0ff */
[----:B------:R-:W-:-:S13]  /*3b00*/  ISETP.NE.AND P0, PT, R0, UR5, PT ;  /* 0x0000000500007c0c */ /* 0x000fda000bf05270 */
[----:B------:R-:W-:Y:S05]  /*3b10*/  @P0 BRA `(.L_x_71) ;  /* 0x00000000003c0947 */ /* 0x000fea0003800000 */
[----:B------:R-:W1:Y:S01]  /*3b20*/  S2R R2, SR_LANEID ;  /* 0x0000000000027919 */ /* 0x000e620000000000 */
[----:B------:R-:W-:Y:S01]  /*3b30*/  ULOP3.LUT UR8, URZ, UR8, URZ, 0x33, !UPT ;  /* 0x00000008ff087292 */ /* 0x000fe2000f8e33ff */
[----:B------:R-:W-:Y:S02]  /*3b40*/  VOTEU.ANY UR7, UPT, PT ;  /* 0x0000000000077886 */ /* 0x000fe400038e0100 */
[----:B------:R-:W-:-:S03]  /*3b50*/  UFLO.U32 UR7, UR7 ;  /* 0x00000007000772bd */ /* 0x000fc600080e0000 */
[----:B------:R-:W-:-:S04]  /*3b60*/  IMAD.U32 R0, RZ, RZ, UR8 ;  /* 0x00000008ff007e24 */ /* 0x000fc8000f8e00ff */
[----:B------:R2:W3:Y:S02]  /*3b70*/  REDUX UR6, R0 ;  /* 0x00000000000673c4 */ /* 0x0004e40000000000 */
[----:B------:R1:W-:Y:S02]  /*3b80*/  UTCATOMSWS.AND URZ, UR8 ;  /* 0x0000000800ff79e3 */ /* 0x0003e40008000000 */
[----:B-1----:R-:W-:Y:S02]  /*3b90*/  ISETP.EQ.U32.AND P0, PT, R2, UR7, PT ;  /* 0x0000000702007c0c */ /* 0x002fe4000bf02070 */
[----:B--2---:R-:W-:Y:S02]  /*3ba0*/  LOP3.LUT R0, RZ, UR5, RZ, 0x33, !PT ;  /* 0x00000005ff007c12 */ /* 0x004fe4000f8e33ff */
[----:B---3--:R-:W-:Y:S02]  /*3bb0*/  MOV R2, UR6 ;  /* 0x0000000600027c02 */ /* 0x008fe40008000f00 */
[----:B------:R-:W1:Y:S07]  /*3bc0*/  REDUX UR5, R0 ;  /* 0x00000000000573c4 */ /* 0x000e6e0000000000 */
[----:B------:R2:W-:Y:S01]  /*3bd0*/  @P0 ATOMS.AND RZ, [UR4+0x14], R2 ;  /* 0x00001402ffff098c */ /* 0x0005e2000a800004 */
[----:B-1----:R-:W-:-:S05]  /*3be0*/  IMAD.U32 R0, RZ, RZ, UR5 ;  /* 0x00000005ff007e24 */ /* 0x002fca000f8e00ff */
[----:B------:R2:W-:Y:S01]  /*3bf0*/  @P0 ATOMS.AND RZ, [UR4+0x18], R0 ;  /* 0x00001800ffff098c */ /* 0x0005e2000a800004 */
[----:B------:R-:W-:Y:S05]  /*3c00*/  BRA `(.L_x_72) ;  /* 0x0000000000147947 */ /* 0x000fea0003800000 */
.L_x_71:
[----:B------:R-:W-:Y:S02]  /*3c10*/  MOV R2, 0x3c30 ;  /* 0x00003c3000027802 */ /* 0x000fe40000000f00 */
[----:B----45:R-:W-:Y:S05]  /*3c20*/  CALL.REL.NOINC `($__internal_0_$__cuda_sm10x_tcgen05_guardrail_trap_col_being_dealloced_not_returned_by_alloc) ;  /* 0x0000006000a07944 */ /* 0x030fea0003c00000 */
[----:B------:R-:W-:Y:S05]  /*3c30*/  BRA `(.L_x_72) ;  /* 0x0000000000087947 */ /* 0x000fea0003800000 */
.L_x_70:
[----:B------:R-:W-:Y:S02]  /*3c40*/  MOV R2, 0x3c60 ;  /* 0x00003c6000027802 */ /* 0x000fe40000000f00 */
[----:B----45:R-:W-:Y:S05]  /*3c50*/  CALL.REL.NOINC `($__internal_2_$__cuda_sm10x_tcgen05_guardrail_trap_unallocated_columns_being_dealloced) ;  /* 0x0000006000ac7944 */ /* 0x030fea0003c00000 */
.L_x_72:
[----:B------:R-:W-:Y:S01]  /*3c60*/  NOP ;  /* 0x0000000000007918 */ /* 0x000fe20000000000 */
[----:B------:R-:W-:Y:S05]  /*3c70*/  EXIT ;  /* 0x000000000000794d */ /* 0x000fea0003800000 */
.L_x_54:
[----:B------:R-:W-:-:S09]  /*3c80*/  UISETP.NE.OR UP2, UPT, UR8, 0x3, !UP2 ;  /* 0x000000030800788c */ /* 0x000fd2000d745670 */
[----:B------:R-:W-:Y:S05]  /*3c90*/  BRA.U UP2, `(.L_x_73) ;  /* 0x0000001102087547 */ /* 0x000fea000b800000 */
[----:B------:R-:W1:Y:S01]  /*3ca0*/  LDC R0, c[0x0][0xb30] ;  /* 0x0002cc00ff007b82 */ /* 0x000e620000000800 */
[----:B------:R-:W2:Y:S01]  /*3cb0*/  LDCU.64 UR8, c[0x0][0x888] ;  /* 0x00011100ff0877ac */ /* 0x000ea20008000a00 */
[----:B------:R-:W-:Y:S02]  /*3cc0*/  HFMA2 R27, -RZ, RZ, 0, 0 ;  /* 0x00000000ff1b7431 */ /* 0x000fe400000001ff */
[----:B------:R-:W-:Y:S01]  /*3cd0*/  IMAD.MOV.U32 R29, RZ, RZ, 0x1 ;  /* 0x00000001ff1d7424 */ /* 0x000fe200078e00ff */
[----:B------:R-:W-:Y:S01]  /*3ce0*/  MOV R25, 0x2000 ;  /* 0x0000200000197802 */ /* 0x000fe20000000f00 */
[----:B------:R-:W4:Y:S01]  /*3cf0*/  LDCU.64 UR4, c[0x0][0x890] ;  /* 0x00011200ff0477ac */ /* 0x000f220008000a00 */
[----:B------:R-:W-:Y:S01]  /*3d00*/  IMAD.MOV.U32 R28, RZ, RZ, RZ ;  /* 0x000000ffff1c7224 */ /* 0x000fe200078e00ff */
[----:B------:R-:W3:Y:S01]  /*3d10*/  LDC R24, c[0x0][0x370] ;  /* 0x0000dc00ff187b82 */ /* 0x000ee20000000800 */
[----:B------:R-:W-:Y:S01]  /*3d20*/  UMOV UR7, 0x400 ;  /* 0x0000040000077882 */ /* 0x000fe20000000000 */
[----:B------:R-:W-:-:S02]  /*3d30*/  UPLOP3.LUT UP1, UPT, UPT, UPT, UPT, 0x40, 0x4 ;  /* 0x000000000004789c */ /* 0x000fc40003f2e870 */
[----:B------:R-:W-:-:S04]  /*3d40*/  ULEA UR7, UR37, UR7, 0x18 ;  /* 0x0000000725077291 */ /* 0x000fc8000f8ec0ff */
[----:B------:R-:W3:Y:S01]  /*3d50*/  LDC R3, c[0x0][0xb0c] ;  /* 0x0002c300ff037b82 */ /* 0x000ee20000000800 */
[----:B------:R-:W-:Y:S02]  /*3d60*/  UIADD3 UR13, UPT, UPT, UR7, 0xa8, URZ ;  /* 0x000000a8070d7890 */ /* 0x000fe4000fffe0ff */
[----:B--2---:R-:W-:Y:S02]  /*3d70*/  UISETP.NE.U32.AND UP2, UPT, UR8, URZ, UPT ;  /* 0x000000ff0800728c */ /* 0x004fe4000bf45070 */
[----:B------:R-:W-:Y:S02]  /*3d80*/  UIADD3 UR33, UPT, UPT, UR7, 0x90, URZ ;  /* 0x0000009007217890 */ /* 0x000fe4000fffe0ff */
[----:B----4-:R-:W-:Y:S01]  /*3d90*/  UISETP.NE.U32.AND UP3, UPT, UR4, URZ, UPT ;  /* 0x000000ff0400728c */ /* 0x010fe2000bf65070 */
[----:B------:R-:W2:Y:S01]  /*3da0*/  LDC R18, c[0x0][0xb20] ;  /* 0x0002c800ff127b82 */ /* 0x000ea20000000800 */
[----:B-1----:R-:W-:Y:S01]  /*3db0*/  ISETP.NE.AND P1, PT, R0, 0x1, PT ;  /* 0x000000010000780c */ /* 0x002fe20003f25270 */
[----:B------:R-:W-:-:S02]  /*3dc0*/  UISETP.NE.AND.EX UP2, UPT, UR9, URZ, UPT, UP2 ;  /* 0x000000ff0900728c */ /* 0x000fc4000bf45320 */
[----:B------:R-:W-:Y:S02]  /*3dd0*/  UIADD3 UR25, UPT, UPT, UR7, 0x98, URZ ;  /* 0x0000009807197890 */ /* 0x000fe4000fffe0ff */
[----:B------:R-:W-:Y:S02]  /*3de0*/  UIADD3 UR17, UPT, UPT, UR7, 0xa0, URZ ;  /* 0x000000a007117890 */ /* 0x000fe4000fffe0ff */
[----:B------:R-:W1:Y:S01]  /*3df0*/  LDC.64 R30, c[0x0][0x348] ;  /* 0x0000d200ff1e7b82 */ /* 0x000e620000000a00 */
[----:B------:R-:W-:Y:S02]  /*3e00*/  UPRMT UR13, UR37, 0x654, UR13 ;  /* 0x00000654250d7896 */ /* 0x000fe4000800000d */
[----:B------:R-:W-:-:S05]  /*3e10*/  UISETP.NE.AND.EX UP3, UPT, UR5, URZ, UPT, UP3 ;  /* 0x000000ff0500728c */ /* 0x000fca000bf65330 */
[----:B------:R-:W4:Y:S08]  /*3e20*/  LDC.64 R16, c[0x0][0xb10] ;  /* 0x0002c400ff107b82 */ /* 0x000f300000000a00 */
[----:B------:R-:W1:Y:S08]  /*3e30*/  LDC.64 R6, c[0x0][0xb18] ;  /* 0x0002c600ff067b82 */ /* 0x000e700000000a00 */
[----:B------:R-:W1:Y:S08]  /*3e40*/  LDC.64 R4, c[0x0][0xb28] ;  /* 0x0002ca00ff047b82 */ /* 0x000e700000000a00 */
[----:B--23--:R-:W1:Y:S02]  /*3e50*/  LDC R19, c[0x0][0x374] ;  /* 0x0000dd00ff137b82 */ /* 0x00ce640000000800 */
.L_x_84:
[C---:B------:R-:W-:Y:S02]  /*3e60*/  LEA R0, R28.reuse, UR7, 0x3 ;  /* 0x000000071c007c11 */ /* 0x040fe4000f8e18ff */
[----:B------:R-:W-:Y:S02]  /*3e70*/  SHF.L.U32 R2, R27, 0x1f, RZ ;  /* 0x0000001f1b027819 */ /* 0x000fe400000006ff */
[----:B------:R-:W-:Y:S02]  /*3e80*/  LEA R20, R28, UR7, 0x4 ;  /* 0x000000071c147c11 */ /* 0x000fe4000f8e20ff */
[----:B--2---:R-:W2:Y:S02]  /*3e90*/  SYNCS.PHASECHK.TRANS64.TRYWAIT P0, [R0+URZ+0xe0], R2 ;  /* 0x0000e002000075a7 */ /* 0x004ea400080011ff */
[----:B--2---:R-:W-:Y:S05]  /*3ea0*/  @!P0 BRA `(.L_x_74) ;  /* 0x0000005800b08947 */ /* 0x004fea0003800000 */
.L_x_174:
[----:B------:R-:W-:Y:S01]  /*3eb0*/  ISETP.GE.AND P0, PT, R40, 0x1, PT ;  /* 0x000000012800780c */ /* 0x000fe20003f06270 */
[----:B------:R-:W3:Y:S01]  /*3ec0*/  LDS.128 R20, [R20+0x170] ;  /* 0x0001700014147984 */ /* 0x000ee20000000c00 */
[----:B--2---:R-:W-:Y:S01]  /*3ed0*/  VIADD R0, R0, 0xf0 ;  /* 0x000000f000007836 */ /* 0x004fe20000000000 */
[----:B------:R-:W-:Y:S01]  /*3ee0*/  @!PT LDS RZ, [RZ] ;  /* 0x00000000fffff984 */ /* 0x000fe20000000800 */
[----:B------:R-:W-:Y:S01]  /*3ef0*/  @!PT LDS RZ, [RZ] ;  /* 0x00000000fffff984 */ /* 0x000fe20000000800 */
[----:B------:R-:W-:Y:S01]  /*3f00*/  @!PT LDS RZ, [RZ] ;  /* 0x00000000fffff984 */ /* 0x000fe20000000800 */
[----:B------:R-:W-:Y:S01]  /*3f10*/  @!PT LDS RZ, [RZ] ;  /* 0x00000000fffff984 */ /* 0x000fe20000000800 */
[----:B------:R2:W-:Y:S06]  /*3f20*/  MEMBAR.ALL.CTA ;  /* 0x0000000000007992 */ /* 0x0005ec0000008000 */
[----:B--2---:R-:W2:Y:S01]  /*3f30*/  FENCE.VIEW.ASYNC.S ;  /* 0x00000000000073c6 */ /* 0x004ea20000000000 */
[----:B------:R-:W-:Y:S04]  /*3f40*/  PRMT R0, RZ, 0x654, R0 ;  /* 0x00000654ff007816 */ /* 0x000fe80000000000 */
[----:B--2---:R2:W-:Y:S01]  /*3f50*/  SYNCS.ARRIVE.TRANS64.RED.A1T0 RZ, [R0+URZ], RZ ;  /* 0x000000ff00ff79a7 */ /* 0x0045e200081004ff */
[----:B---3--:R-:W-:Y:S11]  /*3f60*/  LOP3.LUT P3, RZ, R22, 0x1, RZ, 0xc0, !PT ;  /* 0x0000000116ff7812 */ /* 0x008ff6000786c0ff */
[----:B------:R-:W-:Y:S02]  /*3f70*/  @!UPT UIADD3 URZ, UPT, UPT, URZ, URZ, URZ ;  /* 0x000000fffffff290 */ /* 0x000fe4000fffe0ff */
[----:B------:R-:W-:Y:S02]  /*3f80*/  @P3 MOV R11, R20 ;  /* 0x00000014000b3202 */ /* 0x000fe40000000f00 */
[----:B------:R-:W-:Y:S01]  /*3f90*/  @P3 LOP3.LUT R10, R21, 0xffff, RZ, 0xc0, !PT ;  /* 0x0000ffff150a3812 */ /* 0x000fe200078ec0ff */
[----:B--2---:R-:W-:Y:S06]  /*3fa0*/  @!P0 BRA `(.L_x_75) ;  /* 0x0000000000a48947 */ /* 0x004fec0003800000 */
[-C--:B-1----:R-:W-:Y:S01]  /*3fb0*/  IMAD.HI.U32 R0, R19, R7.reuse, RZ ;  /* 0x0000000713007227 */ /* 0x082fe200078e00ff */
[----:B------:R-:W-:Y:S02]  /*3fc0*/  ISETP.NE.AND P0, PT, R6, 0x1, PT ;  /* 0x000000010600780c */ /* 0x000fe40003f05270 */
[----:B------:R-:W-:Y:S01]  /*3fd0*/  ISETP.NE.AND P2, PT, R40, 0x1, PT ;  /* 0x000000012800780c */ /* 0x000fe20003f45270 */
[----:B----4-:R-:W-:Y:S01]  /*3fe0*/  IMAD.HI.U32 R9, R24, R16, RZ ;  /* 0x0000001018097227 */ /* 0x010fe200078e00ff */
[----:B------:R-:W-:Y:S02]  /*3ff0*/  SHF.R.U32.HI R0, RZ, R18, R0 ;  /* 0x00000012ff007219 */ /* 0x000fe40000011600 */
[----:B------:R-:W-:Y:S01]  /*4000*/  ISETP.NE.AND P4, PT, R3, 0x1, PT ;  /* 0x000000010300780c */ /* 0x000fe20003f85270 */
[----:B------:R-:W-:Y:S01]  /*4010*/  IMAD.HI.U32 R13, R10, R7, RZ ;  /* 0x000000070a0d7227 */ /* 0x000fe200078e00ff */
[----:B------:R-:W-:Y:S02]  /*4020*/  SHF.R.U32.HI R9, RZ, R17, R9 ;  /* 0x00000011ff097219 */ /* 0x000fe40000011609 */
[----:B------:R-:W-:Y:S01]  /*4030*/  SEL R0, R19, R0, !P0 ;  /* 0x0000000013007207 */ /* 0x000fe20004000000 */
[----:B------:R-:W-:Y:S01]  /*4040*/  IMAD.HI.U32 R12, R11, R16, RZ ;  /* 0x000000100b0c7227 */ /* 0x000fe200078e00ff */
[----:B------:R-:W-:Y:S03]  /*4050*/  SEL R9, R24, R9, !P4 ;  /* 0x0000000918097207 */ /* 0x000fe60006000000 */
[-C--:B------:R-:W-:Y:S01]  /*4060*/  IMAD.HI.U32 R8, R0, R4.reuse, RZ ;  /* 0x0000000400087227 */ /* 0x080fe200078e00ff */
[----:B------:R-:W-:Y:S03]  /*4070*/  SHF.R.U32.HI R12, RZ, R17, R12 ;  /* 0x00000011ff0c7219 */ /* 0x000fe6000001160c */
[----:B------:R-:W-:Y:S01]  /*4080*/  IMAD.HI.U32 R2, R9, R4, RZ ;  /* 0x0000000409027227 */ /* 0x000fe200078e00ff */
[-C--:B------:R-:W-:Y:S02]  /*4090*/  @P2 SHF.R.U32.HI R0, RZ, R5.reuse, R8 ;  /* 0x00000005ff002219 */ /* 0x080fe40000011608 */
[----:B------:R-:W-:Y:S02]  /*40a0*/  SHF.R.U32.HI R8, RZ, R18, R13 ;  /* 0x00000012ff087219 */ /* 0x000fe4000001160d */
[----:B------:R-:W-:Y:S01]  /*40b0*/  @P2 SHF.R.U32.HI R9, RZ, R5, R2 ;  /* 0x00000005ff092219 */ /* 0x000fe20000011602 */
[----:B------:R-:W-:Y:S01]  /*40c0*/  IMAD R0, R40, R0, RZ ;  /* 0x0000000028007224 */ /* 0x000fe200078e02ff */
[----:B------:R-:W-:Y:S02]  /*40d0*/  SEL R8, R10, R8, !P0 ;  /* 0x000000080a087207 */ /* 0x000fe40004000000 */
[----:B------:R-:W-:Y:S01]  /*40e0*/  SEL R2, R11, R12, !P4 ;  /* 0x0000000c0b027207 */ /* 0x000fe20006000000 */
[----:B------:R-:W-:Y:S01]  /*40f0*/  IMAD R12, R40, R9, RZ ;  /* 0x00000009280c7224 */ /* 0x000fe200078e02ff */
[C---:B------:R-:W-:Y:S01]  /*4100*/  ISETP.GE.AND P0, PT, R8.reuse, R0, PT ;  /* 0x000000000800720c */ /* 0x040fe20003f06270 */
[----:B------:R-:W-:Y:S03]  /*4110*/  IMAD.HI.U32 R0, R8, R4, RZ ;  /* 0x0000000408007227 */ /* 0x000fe600078e00ff */
[----:B------:R-:W-:Y:S02]  /*4120*/  ISETP.GE.OR P0, PT, R2, R12, P0 ;  /* 0x0000000c0200720c */ /* 0x000fe40000706670 */
[-C--:B------:R-:W-:Y:S04]  /*4130*/  SHF.R.U32.HI R0, RZ, R5.reuse, R0 ;  /* 0x00000005ff007219 */ /* 0x080fe80000011600 */
[----:B------:R-:W-:Y:S05]  /*4140*/  SEL R13, R8, R0, !P2 ;  /* 0x00000000080d7207 */ /* 0x000fea0005000000 */
[----:B------:R-:W-:Y:S02]  /*4150*/  IMAD.MOV R12, RZ, RZ, -R13 ;  /* 0x000000ffff0c7224 */ /* 0x000fe400078e0a0d */
[----:B------:R-:W-:Y:S04]  /*4160*/  @!P0 IMAD.HI.U32 R0, R2, R4, RZ ;  /* 0x0000000402008227 */ /* 0x000fe800078e00ff */
[----:B------:R-:W-:Y:S01]  /*4170*/  IMAD R12, R40, R12, R8 ;  /* 0x0000000c280c7224 */ /* 0x000fe200078e0208 */
[----:B------:R-:W-:Y:S04]  /*4180*/  @!P0 SHF.R.U32.HI R0, RZ, R5, R0 ;  /* 0x00000005ff008219 */ /* 0x000fe80000011600 */
[----:B------:R-:W-:Y:S04]  /*4190*/  @!P0 SEL R0, R2, R0, !P2 ;  /* 0x0000000002008207 */ /* 0x000fe80005000000 */
[----:B------:R-:W-:Y:S01]  /*41a0*/  @!P0 IADD3 R13, PT, PT, R13, -R0, RZ ;  /* 0x800000000d0d8210 */ /* 0x000fe20007ffe0ff */
[----:B------:R-:W-:Y:S01]  /*41b0*/  @!P0 IMAD R0, R9, R12, R0 ;  /* 0x0000000c09008224 */ /* 0x000fe200078e0200 */
[----:B------:R-:W-:Y:S01]  /*41c0*/  IADD3 R9, PT, PT, -R8, RZ, RZ ;  /* 0x000000ff08097210 */ /* 0x000fe20007ffe1ff */
[--C-:B------:R-:W-:Y:S02]  /*41d0*/  IMAD.MOV R12, RZ, RZ, -R2.reuse ;  /* 0x000000ffff0c7224 */ /* 0x100fe400078e0a02 */
[----:B------:R-:W-:Y:S02]  /*41e0*/  @!P0 IMAD R8, R13, R40, R2 ;  /* 0x000000280d088224 */ /* 0x000fe400078e0202 */
[----:B------:R-:W-:Y:S02]  /*41f0*/  @!P0 IMAD.MOV.U32 R2, RZ, RZ, R0 ;  /* 0x000000ffff028224 */ /* 0x000fe400078e0000 */
[----:B------:R-:W-:Y:S02]  /*4200*/  IMAD R11, R3, R12, R11 ;  /* 0x0000000c030b7224 */ /* 0x000fe400078e020b */
[----:B------:R-:W-:Y:S02]  /*4210*/  IMAD R10, R6, R9, R10 ;  /* 0x00000009060a7224 */ /* 0x000fe400078e020a */
[----:B------:R-:W-:Y:S02]  /*4220*/  IMAD R11, R2, R3, R11 ;  /* 0x00000003020b7224 */ /* 0x000fe400078e020b */
[----:B------:R-:W-:Y:S02]  /*4230*/  IMAD R10, R8, R6, R10 ;  /* 0x00000006080a7224 */ /* 0x000fe400078e020a */
.L_x_75:
[----:B------:R-:W-:Y:S05]  /*4240*/  BRA.U UP1, `(.L_x_76) ;  /* 0x0000000101107547 */ /* 0x000fea000b800000 */
[----:B------:R-:W-:Y:S04]  /*4250*/  MOV R2, UR6 ;  /* 0x0000000600027c02 */ /* 0x000fe80008000f00 */
[----:B------:R-:W-:Y:S04]  /*4260*/  SHF.L.U32 R2, R2, 0x1f, RZ ;  /* 0x0000001f02027819 */ /* 0x000fe800000006ff */
[----:B------:R-:W2:Y:S02]  /*4270*/  SYNCS.PHASECHK.TRANS64.TRYWAIT P0, [UR7+0xd8], R2 ;  /* 0x0000d802ff0075a7 */ /* 0x000ea40008001107 */
[----:B--2---:R-:W-:Y:S05]  /*4280*/  @!P0 BRA `(.L_x_77) ;  /* 0x0000005400cc8947 */ /* 0x004fea0003800000 */
.L_x_76:
[----:B------:R-:W-:Y:S02]  /*4290*/  R2UR UR35, R15 ;  /* 0x000000000f2372ca */ /* 0x000fe400000e0000 */
[----:B------:R-:W-:Y:S02]  /*42a0*/  R2UR UR34, R14 ;  /* 0x000000000e2272ca */ /* 0x000fe400000e0000 */
[----:B------:R-:W-:Y:S02]  /*42b0*/  ISETP.NE.U32.AND P2, PT, RZ, UR4, PT ;  /* 0x00000004ff007c0c */ /* 0x000fe4000bf45070 */
[----:B------:R-:W-:Y:S02]  /*42c0*/  SHF.L.U32 R14, R29, 0x1f, RZ ;  /* 0x0000001f1d0e7819 */ /* 0x000fe400000006ff */
[----:B------:R-:W-:Y:S05]  /*42d0*/  ISETP.NE.AND.EX P2, PT, RZ, UR5, PT, P2 ;  /* 0x00000005ff007c0c */ /* 0x000fea000bf45320 */
[----:B------:R-:W-:Y:S02]  /*42e0*/  USHF.L.U32 UR35, UR35, 0x6, URZ ;  /* 0x0000000623237899 */ /* 0x000fe400080006ff */
[----:B------:R-:W-:Y:S01]  /*42f0*/  USHF.L.U32 UR34, UR34, 0x8, URZ ;  /* 0x0000000822227899 */ /* 0x000fe200080006ff */
[----:B------:R-:W-:Y:S11]  /*4300*/  BRA.U !UP3, `(.L_x_78) ;  /* 0x000000010b347547 */ /* 0x000ff6000b800000 */
[----:B------:R-:W-:Y:S01]  /*4310*/  UPLOP3.LUT UP0, UPT, UPT, UPT, UP2, 0x80, 0x8 ;  /* 0x000000000008789c */ /* 0x000fe20003f0f020 */
[----:B--2---:R-:W-:Y:S02]  /*4320*/  HFMA2 R0, -RZ, RZ, 0, 5.9604644775390625e-08 ;  /* 0x00000001ff007431 */ /* 0x004fe400000001ff */
[----:B------:R-:W-:Y:S03]  /*4330*/  IMAD.MOV.U32 R88, RZ, RZ, 0x1 ;  /* 0x00000001ff587424 */ /* 0x000fe600078e00ff */
[----:B------:R-:W-:Y:S05]  /*4340*/  PLOP3.LUT P0, PT, PT, PT, UP0, 0x80, 0x8 ;  /* 0x000000000008781c */ /* 0x000fea0003f0f008 */
[----:B------:R-:W2:Y:S01]  /*4350*/  @UP0 LDCU.64 UR10, c[0x0][0x888] ;  /* 0x00011100ff0a07ac */ /* 0x000ea20008000a00 */
[----:B------:R-:W-:Y:S07]  /*4360*/  @UP0 UIMAD UR8, UR36, UR4, URZ ;  /* 0x00000004240802a4 */ /* 0x000fee000f8e02ff */
[----:B------:R-:W-:Y:S01]  /*4370*/  @!P0 PRMT R88, R0, 0x7610, R88 ;  /* 0x0000761000588816 */ /* 0x000fe20000000058 */
[----:B--2---:R-:W-:Y:S03]  /*4380*/  @UP0 UIMAD.WIDE UR10, UR8, 0x4, UR10 ;  /* 0x00000004080a08a5 */ /* 0x004fe6000f8e020a */
[----:B------:R-:W2:Y:S03]  /*4390*/  @!UP0 LDCU UR8, c[0x0][0x880] ;  /* 0x00011000ff0887ac */ /* 0x000ea60008000800 */
[----:B------:R-:W-:Y:S01]  /*43a0*/  IMAD.U32 R8, RZ, RZ, UR10 ;  /* 0x0000000aff087e24 */ /* 0x000fe2000f8e00ff */
[----:B------:R-:W-:Y:S05]  /*43b0*/  MOV R9, UR11 ;  /* 0x0000000b00097c02 */ /* 0x000fea0008000f00 */
[----:B-----5:R3:W5:Y:S02]  /*43c0*/  @P0 LDG.E R49, desc[UR46][R8.64] ;  /* 0x0000002e08310981 */ /* 0x020764000c1e1900 */
[----:B--23--:R-:W-:Y:S07]  /*43d0*/  @!P0 IMAD.U32 R49, RZ, RZ, UR8 ;  /* 0x00000008ff318e24 */ /* 0x00cfee000f8e00ff */
.L_x_78:
[----:B-----5:R-:W-:Y:S01]  /*43e0*/  @!P2 FSETP.EQ.AND P0, PT, R49, RZ, PT ;  /* 0x000000ff3100a20b */ /* 0x020fe20003f02000 */
[----:B------:R-:W-:Y:S01]  /*43f0*/  @!UPT UIADD3 URZ, UPT, UPT, URZ, URZ, URZ ;  /* 0x000000fffffff290 */ /* 0x000fe2000fffe0ff */
[----:B------:R-:W-:Y:S11]  /*4400*/  @!P2 BRA `(.L_x_79) ;  /* 0x000000000014a947 */ /* 0x000ff60003800000 */
[----:B------:R-:W-:Y:S02]  /*4410*/  LOP3.LUT P2, RZ, R88, 0xff, RZ, 0xc0, !PT ;  /* 0x000000ff58ff7812 */ /* 0x000fe4000784c0ff */
[----:B------:R-:W-:Y:S04]  /*4420*/  PLOP3.LUT P0, PT, PT, PT, UP0, 0x80, 0x8 ;  /* 0x000000000008781c */ /* 0x000fe80003f0f008 */
[----:B------:R-:W-:Y:S07]  /*4430*/  PLOP3.LUT P0, PT, P0, PT, PT, 0x8, 0x80 ;  /* 0x000000000080781c */ /* 0x000fee000070e170 */
[----:B------:R-:W-:Y:S11]  /*4440*/  @P2 FSETP.EQ.AND P0, PT, R49, RZ, PT ;  /* 0x000000ff3100220b */ /* 0x000ff60003f02000 */
[----:B------:R-:W-:Y:S02]  /*4450*/  @!UPT UIADD3 URZ, UPT, UPT, URZ, URZ, URZ ;  /* 0x000000fffffff290 */ /* 0x000fe4000fffe0ff */
.L_x_79:
[----:B------:R-:W3:Y:S01]  /*4460*/  SYNCS.PHASECHK.TRANS64.TRYWAIT P2, [UR7+0xb0], R14 ;  /* 0x0000b00eff0075a7 */ /* 0x000ee20008041107 */
[----:B------:R-:W-:Y:S04]  /*4470*/  ELECT P4, URZ, PT ;  /* 0x0000000000ff782f */ /* 0x000fe80003880000 */
[----:B------:R-:W-:Y:S11]  /*4480*/  PLOP3.LUT P4, PT, P0, P4, PT, 0xf2, 0x2f ;  /* 0x00000000002f781c */ /* 0x000ff60000789e72 */
[----:B------:R-:W-:Y:S02]  /*4490*/  @!UPT UIADD3 URZ, UPT, UPT, URZ, URZ, URZ ;  /* 0x000000fffffff290 */ /* 0x000fe4000fffe0ff */
[----:B-1----:R-:W-:Y:S05]  /*44a0*/  @!P4 IADD3 R8, P0, PT, R30, 0x580, RZ ;  /* 0x000005801e08c810 */ /* 0x002fea0007f1e0ff */
[----:B--2---:R-:W-:Y:S01]  /*44b0*/  @!P4 IMAD.X R2, RZ, RZ, R31, P0 ;  /* 0x000000ffff02c224 */ /* 0x004fe200000e061f */
[----:B---3--:R-:W-:Y:S07]  /*44c0*/  @!P2 BRA `(.L_x_80) ;  /* 0x000000540054a947 */ /* 0x008fee0003800000 */
.L_x_177:
[----:B------:R-:W-:Y:S01]  /*44d0*/  @!P4 R2UR UR8, R2 ;  /* 0x000000000208c2ca */ /* 0x000fe200000e0000 */
[----:B------:R-:W-:Y:S01]  /*44e0*/  VOTEU.ALL UP1, P4 ;  /* 0x0000000000ff7886 */ /* 0x000fe20002020000 */
[----:B------:R-:W-:Y:S01]  /*44f0*/  @!P4 R2UR UR9, R8 ;  /* 0x000000000809c2ca */ /* 0x000fe200000e0000 */
[----:B-1----:R-:W-:Y:S01]  /*4500*/  @!P4 IMAD.MOV.U32 R0, RZ, RZ, 0x2000 ;  /* 0x00002000ff00c424 */ /* 0x002fe200078e00ff */
[----:B------:R-:W-:Y:S01]  /*4510*/  UMOV UR10, 0x0 ;  /* 0x00000000000a7882 */ /* 0x000fe20000000000 */
[----:B------:R-:W-:Y:S01]  /*4520*/  UMOV UR11, 0x10000000 ;  /* 0x10000000000b7882 */ /* 0x000fe20000000000 */
[----:B------:R-:W-:Y:S01]  /*4530*/  @!UP1 UIADD3 UR32, UPT, UPT, UR7, 0x400, URZ ;  /* 0x0000040007209890 */ /* 0x000fe2000fffe0ff */
[----:B------:R-:W-:Y:S06]  /*4540*/  VOTEU.ALL UP1, P4 ;  /* 0x0000000000ff7886 */ /* 0x000fec0002020000 */
[----:B------:R-:W-:Y:S01]  /*4550*/  IMAD.U32 R9, RZ, RZ, UR8 ;  /* 0x00000008ff097e24 */ /* 0x000fe2000f8e00ff */
[----:B------:R-:W-:Y:S01]  /*4560*/  UPRMT UR8, UR37, 0x654, UR33 ;  /* 0x0000065425087896 */ /* 0x000fe20008000021 */
[----:B------:R-:W-:Y:S03]  /*4570*/  IMAD.U32 R8, RZ, RZ, UR9 ;  /* 0x00000009ff087e24 */ /* 0x000fe6000f8e00ff */
[----:B------:R-:W-:Y:S02]  /*4580*/  @!P4 R2UR UR15, R9 ;  /* 0x00000000090fc2ca */ /* 0x000fe400000e0000 */
[----:B------:R-:W-:Y:S02]  /*4590*/  @!P4 R2UR UR14, R8 ;  /* 0x00000000080ec2ca */ /* 0x000fe400000e0000 */
[----:B------:R-:W-:Y:S05]  /*45a0*/  @!P4 IADD3 R8, P0, PT, R30, 0x580, RZ ;  /* 0x000005801e08c810 */ /* 0x000fea0007f1e0ff */
[----:B------:R-:W-:Y:S06]  /*45b0*/  @!P4 IMAD.X R2, RZ, RZ, R31, P0 ;  /* 0x000000ffff02c224 */ /* 0x000fec00000e061f */
[----:B------:R1:W-:Y:S01]  /*45c0*/  @!UP1 UTMALDG.3D [UR32], [UR14], desc[UR10] ;  /* 0x00000a200e0095b4 */ /* 0x0003e20008011000 */
[----:B------:R1:W-:Y:S01]  /*45d0*/  @!P4 SYNCS.ARRIVE.TRANS64.RED.A0TR RZ, [UR7+0x90], R0 ;  /* 0x00009000ffffc9a7 */ /* 0x0003e20008300407 */
[----:B------:R-:W-:Y:S01]  /*45e0*/  SYNCS.ARRIVE.TRANS64.RED.A1T0 RZ, [UR8], RZ ;  /* 0x000000ffffff79a7 */ /* 0x000fe20008100408 */
[----:B------:R-:W2:Y:S02]  /*45f0*/  SYNCS.PHASECHK.TRANS64.TRYWAIT P2, [UR7+0xb8], R14 ;  /* 0x0000b80eff0075a7 */ /* 0x000ea40008041107 */
[----:B-12---:R-:W-:Y:S05]  /*4600*/  @!P2 BRA `(.L_x_81) ;  /* 0x00000054001ca947 */ /* 0x006fea0003800000 */
.L_x_179:
[----:B------:R-:W-:Y:S01]  /*4610*/  @!P4 R2UR UR8, R2 ;  /* 0x000000000208c2ca */ /* 0x000fe200000e0000 */
[----:B------:R-:W-:Y:S01]  /*4620*/  VOTEU.ALL UP1, P4 ;  /* 0x0000000000ff7886 */ /* 0x000fe20002020000 */
[----:B------:R-:W-:Y:S01]  /*4630*/  @!P4 R2UR UR9, R8 ;  /* 0x000000000809c2ca */ /* 0x000fe200000e0000 */
[----:B-1----:R-:W-:Y:S01]  /*4640*/  @!P4 IMAD.MOV.U32 R0, RZ, RZ, 0x2000 ;  /* 0x00002000ff00c424 */ /* 0x002fe200078e00ff */
[----:B------:R-:W-:Y:S01]  /*4650*/  UMOV UR10, 0x0 ;  /* 0x00000000000a7882 */ /* 0x000fe20000000000 */
[----:B------:R-:W-:Y:S01]  /*4660*/  UMOV UR11, 0x10000000 ;  /* 0x10000000000b7882 */ /* 0x000fe20000000000 */
[----:B------:R-:W-:Y:S02]  /*4670*/  @!UP1 UIADD3 UR26, UPT, UPT, UR34, 0x40, URZ ;  /* 0x00000040221a9890 */ /* 0x000fe4000fffe0ff */
[----:B------:R-:W-:Y:S01]  /*4680*/  @!UP1 UIADD3 UR24, UPT, UPT, UR7, 0x2400, URZ ;  /* 0x0000240007189890 */ /* 0x000fe2000fffe0ff */
[----:B------:R-:W-:Y:S01]  /*4690*/  VOTEU.ALL UP1, P4 ;  /* 0x0000000000ff7886 */ /* 0x000fe20002020000 */
[----:B------:R-:W-:Y:S01]  /*46a0*/  UMOV UR27, UR35 ;  /* 0x00000023001b7c82 */ /* 0x000fe20008000000 */
[----:B------:R-:W-:Y:S02]  /*46b0*/  UMOV UR28, UR36 ;  /* 0x00000024001c7c82 */ /* 0x000fe40008000000 */
        /* <DEDUP_REMOVED lines=12> */
.L_x_181:
[----:B------:R-:W2:Y:S01]  /*4780*/  LDC.64 R12, c[0x0][0xb18] ;  /* 0x0002c600ff0c7b82 */ /* 0x000ea20000000a00 */
[----:B------:R-:W-:Y:S01]  /*4790*/  @!P4 R2UR UR8, R2 ;  /* 0x000000000208c2ca */ /* 0x000fe200000e0000 */
[----:B------:R-:W-:Y:S01]  /*47a0*/  VOTEU.ALL UP1, P4 ;  /* 0x0000000000ff7886 */ /* 0x000fe20002020000 */
[----:B------:R-:W-:Y:S01]  /*47b0*/  @!P4 R2UR UR9, R8 ;  /* 0x000000000809c2ca */ /* 0x000fe200000e0000 */
[----:B-1----:R-:W-:Y:S01]  /*47c0*/  @!P4 IMAD.MOV.U32 R0, RZ, RZ, 0x2000 ;  /* 0x00002000ff00c424 */ /* 0x002fe200078e00ff */
[----:B------:R-:W-:Y:S03]  /*47d0*/  UMOV UR10, 0x0 ;  /* 0x00000000000a7882 */ /* 0x000fe60000000000 */
[----:B------:R-:W1:Y:S01]  /*47e0*/  @!P1 LDC R2, c[0x0][0xb0c] ;  /* 0x0002c300ff029b82 */ /* 0x000e620000000800 */
[----:B------:R-:W-:Y:S01]  /*47f0*/  @!UP1 UIADD3 UR18, UPT, UPT, UR34, 0x80, URZ ;  /* 0x0000008022129890 */ /* 0x000fe2000fffe0ff */
[----:B------:R-:W-:Y:S01]  /*4800*/  @P3 SHF.R.U32.HI R26, RZ, 0x10, R21 ;  /* 0x00000010ff1a3819 */ /* 0x000fe20000011615 */
[----:B------:R-:W-:Y:S01]  /*4810*/  @!UP1 UIADD3 UR16, UPT, UPT, UR7, 0x4400, URZ ;  /* 0x0000440007109890 */ /* 0x000fe2000fffe0ff */
[----:B------:R-:W-:Y:S01]  /*4820*/  VIADD R28, R28, 0x1 ;  /* 0x000000011c1c7836 */ /* 0x000fe20000000000 */
[----:B------:R-:W-:Y:S01]  /*4830*/  VOTEU.ALL UP1, P4 ;  /* 0x0000000000ff7886 */ /* 0x000fe20002020000 */
[----:B------:R-:W-:Y:S01]  /*4840*/  UMOV UR11, 0x10000000 ;  /* 0x10000000000b7882 */ /* 0x000fe20000000000 */
[----:B------:R-:W-:Y:S01]  /*4850*/  UMOV UR19, UR35 ;  /* 0x0000002300137c82 */ /* 0x000fe20008000000 */
[----:B------:R-:W-:Y:S01]  /*4860*/  IMAD.U32 R9, RZ, RZ, UR8 ;  /* 0x00000008ff097e24 */ /* 0x000fe2000f8e00ff */
[----:B------:R-:W-:Y:S01]  /*4870*/  UMOV UR20, UR36 ;  /* 0x0000002400147c82 */ /* 0x000fe20008000000 */
[----:B------:R-:W-:Y:S01]  /*4880*/  IMAD.U32 R8, RZ, RZ, UR9 ;  /* 0x00000009ff087e24 */ /* 0x000fe2000f8e00ff */
[----:B------:R-:W-:Y:S02]  /*4890*/  UPRMT UR8, UR37, 0x654, UR17 ;  /* 0x0000065425087896 */ /* 0x000fe40008000011 */
[----:B------:R-:W-:Y:S02]  /*48a0*/  @!P4 R2UR UR15, R9 ;  /* 0x00000000090fc2ca */ /* 0x000fe400000e0000 */
[----:B------:R-:W-:Y:S02]  /*48b0*/  @!P4 R2UR UR14, R8 ;  /* 0x00000000080ec2ca */ /* 0x000fe400000e0000 */
[----:B------:R-:W3:Y:S11]  /*48c0*/  LDC.64 R8, c[0x0][0xb10] ;  /* 0x0002c400ff087b82 */ /* 0x000ef60000000a00 */
[----:B------:R1:W-:Y:S01]  /*48d0*/  @!UP1 UTMALDG.3D [UR16], [UR14], desc[UR10] ;  /* 0x00000a100e0095b4 */ /* 0x0003e20008011000 */
[----:B------:R5:W-:Y:S01]  /*48e0*/  @!P4 SYNCS.ARRIVE.TRANS64.RED.A0TR RZ, [UR7+0xa0], R0 ;  /* 0x0000a000ffffc9a7 */ /* 0x000be20008300407 */
[C---:B---3--:R-:W-:Y:S01]  /*48f0*/  @!P1 IMAD.HI.U32 R8, R11.reuse, R8, RZ ;  /* 0x000000080b089227 */ /* 0x048fe200078e00ff */
[----:B--2---:R-:W-:Y:S02]  /*4900*/  @!P1 ISETP.NE.AND P0, PT, R12, 0x1, PT ;  /* 0x000000010c00980c */ /* 0x004fe40003f05270 */
[----:B-1----:R-:W-:Y:S01]  /*4910*/  @!P1 ISETP.NE.AND P2, PT, R2, 0x1, PT ;  /* 0x000000010200980c */ /* 0x002fe20003f45270 */
[----:B------:R-:W-:Y:S01]  /*4920*/  SYNCS.ARRIVE.TRANS64.RED.A1T0 RZ, [UR8], RZ ;  /* 0x000000ffffff79a7 */ /* 0x000fe20008100408 */
[C---:B------:R-:W-:Y:S01]  /*4930*/  @!P1 IMAD.HI.U32 R13, R10.reuse, R13, RZ ;  /* 0x0000000d0a0d9227 */ /* 0x040fe200078e00ff */
[----:B------:R-:W-:Y:S04]  /*4940*/  @!P1 SHF.R.U32.HI R8, RZ, R9, R8 ;  /* 0x00000009ff089219 */ /* 0x000fe80000011608 */
[----:B------:R-:W-:Y:S01]  /*4950*/  @!P1 SEL R8, R11, R8, !P2 ;  /* 0x000000080b089207 */ /* 0x000fe20005000000 */
[----:B------:R-:W1:Y:S01]  /*4960*/  SYNCS.PHASECHK.TRANS64.TRYWAIT P5, [UR7+0xc8], R14 ;  /* 0x0000c80eff0075a7 */ /* 0x000e6200080a1107 */
[----:B-----5:R-:W2:Y:S02]  /*4970*/  @!P1 LDC R0, c[0x0][0xb20] ;  /* 0x0002c800ff009b82 */ /* 0x020ea40000000800 */
[----:B--2---:R-:W-:Y:S04]  /*4980*/  @!P1 SHF.R.U32.HI R0, RZ, R0, R13 ;  /* 0x00000000ff009219 */ /* 0x004fe8000001160d */
[----:B------:R-:W-:Y:S05]  /*4990*/  @!P1 SEL R9, R10, R0, !P0 ;  /* 0x000000000a099207 */ /* 0x000fea0004000000 */
[----:B------:R-:W-:Y:S02]  /*49a0*/  @!P1 IMAD.IADD R0, R9, 0x1, -R8 ;  /* 0x0000000109009824 */ /* 0x000fe400078e0a08 */
[----:B------:R-:W-:Y:S02]  /*49b0*/  @!P1 IMAD.IADD R8, R8, 0x1, -R9 ;  /* 0x0000000108089824 */ /* 0x000fe400078e0a09 */
[----:B------:R-:W-:Y:S02]  /*49c0*/  @!P1 IMAD R11, R0, R2, R11 ;  /* 0x00000002000b9224 */ /* 0x000fe400078e020b */
[----:B------:R-:W-:Y:S01]  /*49d0*/  @!P1 IMAD R10, R8, R12, R10 ;  /* 0x0000000c080a9224 */ /* 0x000fe200078e020a */
[----:B-1----:R-:W-:Y:S06]  /*49e0*/  @!P5 BRA `(.L_x_83) ;  /* 0x000000500054d947 */ /* 0x002fec0003800000 */
.L_x_183:
[----:B------:R-:W-:Y:S01]  /*49f0*/  @!P4 IADD3 R2, P0, PT, R30, 0x580, RZ ;  /* 0x000005801e02c810 */ /* 0x000fe20007f1e0ff */
[----:B------:R-:W-:Y:S01]  /*4a00*/  VOTEU.ALL UP1, P4 ;  /* 0x0000000000ff7886 */ /* 0x000fe20002020000 */
[----:B------:R-:W-:Y:S01]  /*4a10*/  UMOV UR18, 0x0 ;  /* 0x0000000000127882 */ /* 0x000fe20000000000 */
[----:B------:R-:W-:Y:S01]  /*4a20*/  UMOV UR19, 0x10000000 ;  /* 0x1000000000137882 */ /* 0x000fe20000000000 */
[----:B------:R-:W-:Y:S01]  /*4a30*/  @!P4 R2UR UR9, R2 ;  /* 0x000000000209c2ca */ /* 0x000fe200000e0000 */
[----:B-1----:R-:W-:Y:S01]  /*4a40*/  @!P4 IMAD.X R0, RZ, RZ, R31, P0 ;  /* 0x000000ffff00c224 */ /* 0x002fe200000e061f */
[----:B------:R-:W-:Y:S01]  /*4a50*/  @!UP1 UIADD3 UR10, UPT, UPT, UR34, 0xc0, URZ ;  /* 0x000000c0220a9890 */ /* 0x000fe2000fffe0ff */
[----:B------:R-:W-:Y:S01]  /*4a60*/  ISETP.NE.AND P0, PT, R28, 0x2, PT ;  /* 0x000000021c00780c */ /* 0x000fe20003f05270 */
[----:B------:R-:W-:Y:S01]  /*4a70*/  UMOV UR11, UR35 ;  /* 0x00000023000b7c82 */ /* 0x000fe20008000000 */
[----:B------:R-:W-:Y:S01]  /*4a80*/  UMOV UR12, UR36 ;  /* 0x00000024000c7c82 */ /* 0x000fe20008000000 */
[----:B------:R-:W-:Y:S01]  /*4a90*/  @!P4 R2UR UR8, R0 ;  /* 0x000000000008c2ca */ /* 0x000fe200000e0000 */
[----:B------:R-:W-:Y:S01]  /*4aa0*/  IMAD.IADD R14, R10, 0x1, R86 ;  /* 0x000000010a0e7824 */ /* 0x000fe200078e0256 */
[----:B------:R-:W-:Y:S01]  /*4ab0*/  @P3 R2UR UR36, R26 ;  /* 0x000000001a2432ca */ /* 0x000fe200000e0000 */
[----:B------:R-:W-:Y:S01]  /*4ac0*/  IMAD.IADD R15, R11, 0x1, R87 ;  /* 0x000000010b0f7824 */ /* 0x000fe200078e0257 */
[----:B------:R-:W-:Y:S02]  /*4ad0*/  SEL R0, RZ, 0x1, P0 ;  /* 0x00000001ff007807 */ /* 0x000fe40000000000 */
[----:B------:R-:W-:Y:S01]  /*4ae0*/  LOP3.LUT R29, R29, 0x1, RZ, 0x3c, !PT ;  /* 0x000000011d1d7812 */ /* 0x000fe200078e3cff */
[----:B------:R-:W-:Y:S01]  /*4af0*/  IMAD.U32 R8, RZ, RZ, UR9 ;  /* 0x00000009ff087e24 */ /* 0x000fe2000f8e00ff */
[----:B------:R-:W-:Y:S01]  /*4b00*/  @!UP1 UIADD3 UR9, UPT, UPT, UR7, 0xa8, URZ ;  /* 0x000000a807099890 */ /* 0x000fe2000fffe0ff */
[----:B------:R-:W-:Y:S02]  /*4b10*/  LOP3.LUT R27, R27, R0, RZ, 0x3c, !PT ;  /* 0x000000001b1b7212 */ /* 0x000fe400078e3cff */
[----:B------:R-:W-:Y:S02]  /*4b20*/  SEL R28, R28, RZ, P0 ;  /* 0x000000ff1c1c7207 */ /* 0x000fe40000000000 */
[----:B------:R-:W-:Y:S01]  /*4b30*/  IMAD.U32 R9, RZ, RZ, UR8 ;  /* 0x00000008ff097e24 */ /* 0x000fe2000f8e00ff */
[----:B------:R-:W-:Y:S01]  /*4b40*/  @!P4 R2UR UR14, R8 ;  /* 0x00000000080ec2ca */ /* 0x000fe200000e0000 */
[----:B------:R-:W-:Y:S01]  /*4b50*/  @!UP1 UIADD3 UR8, UPT, UPT, UR7, 0x6400, URZ ;  /* 0x0000640007089890 */ /* 0x000fe2000fffe0ff */
[----:B------:R-:W-:Y:S02]  /*4b60*/  VOTEU.ALL UP1, P4 ;  /* 0x0000000000ff7886 */ /* 0x000fe40002020000 */
[----:B------:R-:W-:Y:S11]  /*4b70*/  @!P4 R2UR UR15, R9 ;  /* 0x00000000090fc2ca */ /* 0x000ff600000e0000 */
[----:B------:R-:W-:Y:S02]  /*4b80*/  @!UPT UIADD3 URZ, UPT, UPT, URZ, URZ, URZ ;  /* 0x000000fffffff290 */ /* 0x000fe4000fffe0ff */
[----:B------:R2:W-:Y:S01]  /*4b90*/  @!UP1 UTMALDG.3D [UR8], [UR14], desc[UR18] ;  /* 0x000012080e0095b4 */ /* 0x0005e20008011000 */
[----:B------:R2:W-:Y:S01]  /*4ba0*/  @!P4 SYNCS.ARRIVE.TRANS64.RED.A0TR RZ, [UR7+0xa8], R25 ;  /* 0x0000a819ffffc9a7 */ /* 0x0005e20008300407 */
[----:B------:R-:W-:Y:S01]  /*4bb0*/  UPLOP3.LUT UP1, UPT, UPT, UPT, UPT, 0x80, 0x8 ;  /* 0x000000000008789c */ /* 0x000fe20003f2f070 */
[----:B------:R-:W-:Y:S01]  /*4bc0*/  SYNCS.ARRIVE.TRANS64.RED.A1T0 RZ, [UR13], RZ ;  /* 0x000000ffffff79a7 */ /* 0x000fe2000810040d */
[----:B------:R-:W-:Y:S09]  /*4bd0*/  @P3 BRA `(.L_x_84) ;  /* 0xfffffff000a03947 */ /* 0x000ff2000383ffff */
[----:B------:R-:W-:-:S04]  /*4be0*/  SHF.L.U32 R2, R29, 0x1f, RZ ;  /* 0x0000001f1d027819 */ /* 0x000fc800000006ff */
[----:B------:R-:W1:Y:S02]  /*4bf0*/  SYNCS.PHASECHK.TRANS64.TRYWAIT P0, [UR7+0xb0], R2 ;  /* 0x0000b002ff0075a7 */ /* 0x000e640008001107 */
[----:B-1----:R-:W-:Y:S05]  /*4c00*/  @!P0 BRA `(.L_x_85) ;  /* 0x0000004c00e48947 */ /* 0x002fea0003800000 */
.L_x_185:
[----:B------:R-:W3:Y:S02]  /*4c10*/  SYNCS.PHASECHK.TRANS64.TRYWAIT P0, [UR7+0xb8], R2 ;  /* 0x0000b802ff0075a7 */ /* 0x000ee40008001107 */
[----:B---3--:R-:W-:Y:S05]  /*4c20*/  @!P0 BRA `(.L_x_86) ;  /* 0x0000004c00f48947 */ /* 0x008fea0003800000 */
.L_x_187:
[----:B------:R-:W3:Y:S02]  /*4c30*/  SYNCS.PHASECHK.TRANS64.TRYWAIT P0, [UR7+0xc0], R2 ;  /* 0x0000c002ff0075a7 */ /* 0x000ee40008001107 */
[----:B---3--:R-:W-:Y:S05]  /*4c40*/  @!P0 BRA `(.L_x_87) ;  /* 0x0000005000048947 */ /* 0x008fea0003800000 */
.L_x_189:
[----:B-1----:R-:W-:-:S07]  /*4c50*/  MOV R0, UR7 ;  /* 0x0000000700007c02 */ /* 0x002fce0008000f00 */
.L_x_88:
[----:B-1----:R-:W-:-:S04]  /*4c60*/  SHF.L.U32 R2, R29, 0x1f, RZ ;  /* 0x0000001f1d027819 */ /* 0x002fc800000006ff */
[----:B------:R1:W3:Y:S03]  /*4c70*/  SYNCS.PHASECHK.TRANS64.TRYWAIT P0, [R0+URZ+0xc8], R2 ;  /* 0x0000c802000075a7 */ /* 0x0002e600080011ff */
[----:B---3--:R-:W-:Y:S05]  /*4c80*/  @!P0 NANOSLEEP.SYNCS 0x989680 ;  /* 0x009896800000895d */ /* 0x008fea0003900000 */
[----:B------:R-:W3:Y:S02]  /*4c90*/  @!P0 SYNCS.PHASECHK.TRANS64 P0, [R0+URZ+0xc8], R2 ;  /* 0x0000c802000085a7 */ /* 0x000ee400080010ff */
[----:B--23--:R-:W-:Y:S05]  /*4ca0*/  @P0 EXIT ;  /* 0x000000000000094d */ /* 0x00cfea0003800000 */
[----:B------:R-:W-:Y:S05]  /*4cb0*/  BRA `(.L_x_88) ;  /* 0xfffffffc00e87947 */ /* 0x000fea000383ffff */
.L_x_73:
[----:B------:R-:W-:-:S06]  /*4cc0*/  UISETP.GE.AND UP1, UPT, UR8, 0x4, UPT ;  /* 0x000000040800788c */ /* 0x000fcc000bf26270 */
[----:B------:R-:W-:-:S13]  /*4cd0*/  PLOP3.LUT P0, PT, PT, PT, UP1, 0x80, 0x8 ;  /* 0x000000000008781c */ /* 0x000fda0003f0f018 */
[----:B------:R-:W-:Y:S05]  /*4ce0*/  @!P0 EXIT ;  /* 0x000000000000894d */ /* 0x000fea0003800000 */
[----:B------:R-:W-:Y:S01]  /*4cf0*/  BAR.SYNC.DEFER_BLOCKING 0x6, 0xa0 ;  /* 0x0182800000007b1d */ /* 0x000fe20000010000 */
[C---:B------:R-:W-:Y:S01]  /*4d00*/  IMAD.SHL.U32 R4, R101.reuse, 0x40, RZ ;  /* 0x0000004065047824 */ /* 0x040fe200078e00ff */
[----:B------:R-:W-:Y:S01]  /*4d10*/  SHF.R.U32.HI R3, RZ, 0x1, R101 ;  /* 0x00000001ff037819 */ /* 0x000fe20000011665 */
[C---:B------:R-:W-:Y:S01]  /*4d20*/  IMAD.U32 R46, R101.reuse, 0x10000, RZ ;  /* 0x00010000652e7824 */ /* 0x040fe200078e00ff */
[C---:B------:R-:W-:Y:S01]  /*4d30*/  R2P PR, R101.reuse, 0x6 ;  /* 0x0000000665007804 */ /* 0x040fe20000000000 */
[C---:B------:R-:W-:Y:S01]  /*4d40*/  IMAD.SHL.U32 R2, R101.reuse, 0x20, RZ ;  /* 0x0000002065027824 */ /* 0x040fe200078e00ff */
[----:B------:R-:W-:Y:S02]  /*4d50*/  UMOV UR48, 0x400 ;  /* 0x0000040000307882 */ /* 0x000fe40000000000 */
[----:B------:R-:W1:Y:S01]  /*4d60*/  LDC R91, c[0x0][0x370] ;  /* 0x0000dc00ff5b7b82 */ /* 0x000e620000000800 */
[----:B------:R-:W-:Y:S01]  /*4d70*/  ULEA UR48, UR37, UR48, 0x18 ;  /* 0x0000003025307291 */ /* 0x000fe2000f8ec0ff */
[C---:B------:R-:W-:Y:S01]  /*4d80*/  LOP3.LUT R5, R4.reuse, 0x1c0, RZ, 0xc0, !PT ;  /* 0x000001c004057812 */ /* 0x040fe200078ec0ff */
[----:B------:R-:W-:Y:S01]  /*4d90*/  IMAD.SHL.U32 R92, R101, 0x8, RZ ;  /* 0x00000008655c7824 */ /* 0x000fe200078e00ff */
[----:B------:R-:W-:Y:S01]  /*4da0*/  LOP3.LUT R4, R4, 0x200, RZ, 0xc0, !PT ;  /* 0x0000020004047812 */ /* 0x000fe200078ec0ff */
[----:B------:R-:W-:Y:S01]  /*4db0*/  IMAD.MOV.U32 R99, RZ, RZ, 0x20 ;  /* 0x00000020ff637424 */ /* 0x000fe200078e00ff */
[----:B------:R-:W-:Y:S01]  /*4dc0*/  LOP3.LUT R3, R5, 0x8, R3, 0xf8, !PT ;  /* 0x0000000805037812 */ /* 0x000fe200078ef803 */
[----:B------:R-:W-:Y:S01]  /*4dd0*/  UIADD3 UR4, UPT, UPT, UR48, 0x400, URZ ;  /* 0x0000040030047890 */ /* 0x000fe2000fffe0ff */
[----:B------:R-:W2:Y:S01]  /*4de0*/  LDC R42, c[0x0][0xb0c] ;  /* 0x0002c300ff2a7b82 */ /* 0x000ea20000000800 */
[----:B------:R-:W-:Y:S01]  /*4df0*/  LOP3.LUT R46, R46, 0x600000, RZ, 0xc0, !PT ;  /* 0x006000002e2e7812 */ /* 0x000fe200078ec0ff */
[----:B------:R-:W-:Y:S01]  /*4e00*/  IMAD.MOV.U32 R98, RZ, RZ, 0x1 ;  /* 0x00000001ff627424 */ /* 0x000fe200078e00ff */
[----:B------:R-:W-:Y:S01]  /*4e10*/  LOP3.LUT R2, R4, 0xc00, R2, 0xf8, !PT ;  /* 0x00000c0004027812 */ /* 0x000fe200078ef802 */
[----:B------:R-:W-:Y:S01]  /*4e20*/  IMAD.MOV.U32 R45, RZ, RZ, RZ ;  /* 0x000000ffff2d7224 */ /* 0x000fe200078e00ff */
[----:B------:R-:W-:-:S02]  /*4e30*/  LOP3.LUT R92, R3, 0x38, R92, 0x78, !PT ;  /* 0x00000038035c7812 */ /* 0x000fc400078e785c */
[----:B------:R-:W-:Y:S02]  /*4e40*/  CS2R R96, SRZ ;  /* 0x0000000000607805 */ /* 0x000fe4000001ff00 */
[----:B------:R-:W-:Y:S01]  /*4e50*/  SEL R100, R99, 0xffffffe0, !P2 ;  /* 0xffffffe063647807 */ /* 0x000fe20005000000 */
[----:B------:R-:W4:Y:S01]  /*4e60*/  LDC R89, c[0x0][0xb20] ;  /* 0x0002c800ff597b82 */ /* 0x000f220000000800 */
[----:B------:R-:W3:Y:S01]  /*4e70*/  LDS R0, [UR48+0x190] ;  /* 0x00019030ff007984 */ /* 0x000ee20008000800 */
[----:B------:R-:W-:Y:S01]  /*4e80*/  LOP3.LUT R92, R2, R92, RZ, 0xfc, !PT ;  /* 0x0000005c025c7212 */ /* 0x000fe200078efcff */
[----:B------:R-:W-:Y:S01]  /*4e90*/  IMAD.MOV.U32 R104, RZ, RZ, RZ ;  /* 0x000000ffff687224 */ /* 0x000fe200078e00ff */
[----:B------:R-:W-:Y:S01]  /*4ea0*/  LOP3.LUT R101, R101, 0x60, RZ, 0xc0, !PT ;  /* 0x0000006065657812 */ /* 0x000fe200078ec0ff */
[----:B------:R-:W-:Y:S01]  /*4eb0*/  IMAD.U32 R94, RZ, RZ, UR4 ;  /* 0x00000004ff5e7e24 */ /* 0x000fe2000f8e00ff */
[----:B------:R-:W-:Y:S01]  /*4ec0*/  SEL R99, R99, 0xffffffe0, !P1 ;  /* 0xffffffe063637807 */ /* 0x000fe20004800000 */
[----:B------:R-:W1:Y:S01]  /*4ed0*/  LDCU.64 UR52, c[0x0][0x348] ;  /* 0x00006900ff3477ac */ /* 0x000e620008000a00 */
[----:B------:R-:W1:Y:S01]  /*4ee0*/  LDC R41, c[0x0][0xb30] ;  /* 0x0002cc00ff297b82 */ /* 0x000e620000000800 */
[----:B------:R-:W1:Y:S01]  /*4ef0*/  LDCU.64 UR38, c[0x0][0x888] ;  /* 0x00011100ff2677ac */ /* 0x000e620008000a00 */
[----:B------:R-:W1:Y:S06]  /*4f00*/  LDCU.64 UR44, c[0x0][0x890] ;  /* 0x00011200ff2c77ac */ /* 0x000e6c0008000a00 */
[----:B------:R-:W1:Y:S01]  /*4f10*/  LDC.64 R84, c[0x0][0xb10] ;  /* 0x0002c400ff547b82 */ /* 0x000e620000000a00 */
[----:B------:R-:W-:Y:S01]  /*4f20*/  UMOV UR49, URZ ;  /* 0x000000ff00317c82 */ /* 0x000fe20008000000 */
[----:B------:R-:W-:-:S06]  /*4f30*/  UMOV UR51, URZ ;  /* 0x000000ff00337c82 */ /* 0x000fcc0008000000 */
[----:B------:R-:W1:Y:S08]  /*4f40*/  LDC.64 R38, c[0x0][0xb18] ;  /* 0x0002c600ff267b82 */ /* 0x000e700000000a00 */
[----:B------:R-:W1:Y:S08]  /*4f50*/  LDC.64 R36, c[0x0][0xb28] ;  /* 0x0002ca00ff247b82 */ /* 0x000e700000000a00 */
[----:B------:R-:W1:Y:S01]  /*4f60*/  LDC.64 R82, c[0x0][0x8b0] ;  /* 0x00022c00ff527b82 */ /* 0x000e620000000a00 */
[----:B---3--:R-:W-:-:S07]  /*4f70*/  IMAD.IADD R46, R0, 0x1, R46 ;  /* 0x00000001002e7824 */ /* 0x008fce00078e022e */
[----:B------:R-:W3:Y:S08]  /*4f80*/  LDC.64 R80, c[0x0][0x8a8] ;  /* 0x00022a00ff507b82 */ /* 0x000ef00000000a00 */
[----:B--2-4-:R-:W1:Y:S02]  /*4f90*/  LDC R90, c[0x0][0x374] ;  /* 0x0000dd00ff5a7b82 */ /* 0x014e640000000800 */
.L_x_132:
[----:B------:R-:W-:Y:S02]  /*4fa0*/  LEA R0, R104, UR48, 0x3 ;  /* 0x0000003068007c11 */ /* 0x000fe4000f8e18ff */
[----:B------:R-:W-:Y:S02]  /*4fb0*/  SHF.L.U32 R2, R96, 0x1f, RZ ;  /* 0x0000001f60027819 */ /* 0x000fe400000006ff */
[----:B-1----:R-:W-:Y:S02]  /*4fc0*/  LEA R16, R104, UR48, 0x4 ;  /* 0x0000003068107c11 */ /* 0x002fe4000f8e20ff */
[----:B------:R-:W2:Y:S02]  /*4fd0*/  SYNCS.PHASECHK.TRANS64.TRYWAIT P0, [R0+URZ+0xe0], R2 ;  /* 0x0000e002000075a7 */ /* 0x000ea400080011ff */
[----:B--2---:R-:W-:Y:S05]  /*4fe0*/  @!P0 BRA `(.L_x_89) ;  /* 0x0000004c00348947 */ /* 0x004fea0003800000 */
.L_x_190:
[----:B------:R-:W4:Y:S01]  /*4ff0*/  LDC.64 R10, c[0x0][0xb10] ;  /* 0x0002c400ff0a7b82 */ /* 0x000f220000000a00 */
[----:B------:R-:W3:Y:S01]  /*5000*/  LDS.128 R16, [R16+0x170] ;  /* 0x0001700010107984 */ /* 0x000ee20000000c00 */
[----:B-1----:R-:W-:Y:S01]  /*5010*/  ISETP.NE.AND P1, PT, R41, 0x1, PT ;  /* 0x000000012900780c */ /* 0x002fe20003f25270 */
[----:B--2---:R-:W-:Y:S01]  /*5020*/  VIADD R0, R0, 0xf0 ;  /* 0x000000f000007836 */ /* 0x004fe20000000000 */
[----:B------:R-:W-:Y:S04]  /*5030*/  ISETP.GE.AND P0, PT, R40, 0x1, PT ;  /* 0x000000012800780c */ /* 0x000fe80003f06270 */
[----:B------:R-:W1:Y:S01]  /*5040*/  LDC.64 R8, c[0x0][0xb18] ;  /* 0x0002c600ff087b82 */ /* 0x000e620000000a00 */
[----:B------:R-:W-:Y:S01]  /*5050*/  PRMT R0, RZ, 0x654, R0 ;  /* 0x00000654ff007816 */ /* 0x000fe20000000000 */
[----:B------:R-:W-:Y:S01]  /*5060*/  @!PT LDS RZ, [RZ] ;  /* 0x00000000fffff984 */ /* 0x000fe20000000800 */
[----:B------:R-:W-:Y:S01]  /*5070*/  @!PT LDS RZ, [RZ] ;  /* 0x00000000fffff984 */ /* 0x000fe20000000800 */
[----:B------:R-:W-:Y:S01]  /*5080*/  @!PT LDS RZ, [RZ] ;  /* 0x00000000fffff984 */ /* 0x000fe20000000800 */
[----:B------:R-:W-:Y:S01]  /*5090*/  @!PT LDS RZ, [RZ] ;  /* 0x00000000fffff984 */ /* 0x000fe20000000800 */
[----:B------:R2:W-:Y:S06]  /*50a0*/  MEMBAR.ALL.CTA ;  /* 0x0000000000007992 */ /* 0x0005ec0000008000 */
[----:B--2---:R-:W2:Y:S01]  /*50b0*/  FENCE.VIEW.ASYNC.S ;  /* 0x00000000000073c6 */ /* 0x004ea20000000000 */
[----:B------:R-:W1:Y:S08]  /*50c0*/  @!P1 LDC R12, c[0x0][0xb20] ;  /* 0x0002c800ff0c9b82 */ /* 0x000e700000000800 */
[----:B------:R-:W1:Y:S01]  /*50d0*/  @!P1 LDC R7, c[0x0][0xb0c] ;  /* 0x0002c300ff079b82 */ /* 0x000e620000000800 */
[----:B--2---:R2:W-:Y:S01]  /*50e0*/  SYNCS.ARRIVE.TRANS64.RED.A1T0 RZ, [R0+URZ], RZ ;  /* 0x000000ff00ff79a7 */ /* 0x0045e200081004ff */
[----:B---3--:R-:W-:Y:S04]  /*50f0*/  LOP3.LUT P4, RZ, R18, 0x1, RZ, 0xc0, !PT ;  /* 0x0000000112ff7812 */ /* 0x008fe8000788c0ff */
[----:B------:R-:W-:Y:S09]  /*5100*/  P2R R102, PR, RZ, 0x10 ;  /* 0x00000010ff667803 */ /* 0x000ff20000000000 */
[----:B------:R-:W-:Y:S02]  /*5110*/  @P4 MOV R44, R16 ;  /* 0x00000010002c4202 */ /* 0x000fe40000000f00 */
[----:B------:R-:W-:Y:S01]  /*5120*/  @P4 LOP3.LUT R43, R17, 0xffff, RZ, 0xc0, !PT ;  /* 0x0000ffff112b4812 */ /* 0x000fe200078ec0ff */
[----:B--2-4-:R-:W-:Y:S06]  /*5130*/  @!P0 BRA `(.L_x_90) ;  /* 0x0000000000a48947 */ /* 0x014fec0003800000 */
[----:B------:R-:W-:Y:S01]  /*5140*/  IMAD.HI.U32 R0, R90, R39, RZ ;  /* 0x000000275a007227 */ /* 0x000fe200078e00ff */
[----:B------:R-:W-:Y:S02]  /*5150*/  ISETP.NE.AND P0, PT, R38, 0x1, PT ;  /* 0x000000012600780c */ /* 0x000fe40003f05270 */
[----:B------:R-:W-:Y:S01]  /*5160*/  ISETP.NE.AND P2, PT, R40, 0x1, PT ;  /* 0x000000012800780c */ /* 0x000fe20003f45270 */
[----:B------:R-:W-:Y:S01]  /*5170*/  IMAD.HI.U32 R4, R91, R84, RZ ;  /* 0x000000545b047227 */ /* 0x000fe200078e00ff */
[----:B------:R-:W-:Y:S02]  /*5180*/  SHF.R.U32.HI R0, RZ, R89, R0 ;  /* 0x00000059ff007219 */ /* 0x000fe40000011600 */
[----:B------:R-:W-:Y:S01]  /*5190*/  ISETP.NE.AND P3, PT, R42, 0x1, PT ;  /* 0x000000012a00780c */ /* 0x000fe20003f65270 */
[----:B------:R-:W-:Y:S01]  /*51a0*/  IMAD.HI.U32 R6, R43, R39, RZ ;  /* 0x000000272b067227 */ /* 0x000fe200078e00ff */
[-C--:B------:R-:W-:Y:S02]  /*51b0*/  SHF.R.U32.HI R4, RZ, R85.reuse, R4 ;  /* 0x00000055ff047219 */ /* 0x080fe40000011604 */
[----:B------:R-:W-:Y:S01]  /*51c0*/  SEL R0, R90, R0, !P0 ;  /* 0x000000005a007207 */ /* 0x000fe20004000000 */
[----:B------:R-:W-:Y:S01]  /*51d0*/  IMAD.HI.U32 R5, R44, R84, RZ ;  /* 0x000000542c057227 */ /* 0x000fe200078e00ff */
[----:B------:R-:W-:Y:S03]  /*51e0*/  SEL R4, R91, R4, !P3 ;  /* 0x000000045b047207 */ /* 0x000fe60005800000 */
[-C--:B------:R-:W-:Y:S01]  /*51f0*/  IMAD.HI.U32 R3, R0, R36.reuse, RZ ;  /* 0x0000002400037227 */ /* 0x080fe200078e00ff */
[----:B------:R-:W-:Y:S03]  /*5200*/  SHF.R.U32.HI R5, RZ, R85, R5 ;  /* 0x00000055ff057219 */ /* 0x000fe60000011605 */
[----:B------:R-:W-:Y:S01]  /*5210*/  IMAD.HI.U32 R2, R4, R36, RZ ;  /* 0x0000002404027227 */ /* 0x000fe200078e00ff */
[----:B------:R-:W-:Y:S02]  /*5220*/  @P2 SHF.R.U32.HI R0, RZ, R37, R3 ;  /* 0x00000025ff002219 */ /* 0x000fe40000011603 */
[----:B------:R-:W-:Y:S02]  /*5230*/  SHF.R.U32.HI R3, RZ, R89, R6 ;  /* 0x00000059ff037219 */ /* 0x000fe40000011606 */
[----:B------:R-:W-:Y:S01]  /*5240*/  @P2 SHF.R.U32.HI R4, RZ, R37, R2 ;  /* 0x00000025ff042219 */ /* 0x000fe20000011602 */
[----:B------:R-:W-:Y:S01]  /*5250*/  IMAD R0, R40, R0, RZ ;  /* 0x0000000028007224 */ /* 0x000fe200078e02ff */
[----:B------:R-:W-:Y:S02]  /*5260*/  SEL R3, R43, R3, !P0 ;  /* 0x000000032b037207 */ /* 0x000fe40004000000 */
[----:B------:R-:W-:Y:S01]  /*5270*/  SEL R2, R44, R5, !P3 ;  /* 0x000000052c027207 */ /* 0x000fe20005800000 */
[----:B------:R-:W-:Y:S01]  /*5280*/  IMAD R5, R40, R4, RZ ;  /* 0x0000000428057224 */ /* 0x000fe200078e02ff */
[C---:B------:R-:W-:Y:S01]  /*5290*/  ISETP.GE.AND P0, PT, R3.reuse, R0, PT ;  /* 0x000000000300720c */ /* 0x040fe20003f06270 */
[C---:B------:R-:W-:Y:S03]  /*52a0*/  IMAD.HI.U32 R0, R3.reuse, R36, RZ ;  /* 0x0000002403007227 */ /* 0x040fe600078e00ff */
[C---:B------:R-:W-:Y:S02]  /*52b0*/  ISETP.GE.OR P0, PT, R2.reuse, R5, P0 ;  /* 0x000000050200720c */ /* 0x040fe40000706670 */
[----:B------:R-:W-:Y:S04]  /*52c0*/  SHF.R.U32.HI R0, RZ, R37, R0 ;  /* 0x00000025ff007219 */ /* 0x000fe80000011600 */
[C---:B------:R-:W-:Y:S05]  /*52d0*/  SEL R6, R3.reuse, R0, !P2 ;  /* 0x0000000003067207 */ /* 0x040fea0005000000 */
        /* <DEDUP_REMOVED lines=14> */
[----:B------:R-:W-:Y:S07]  /*53c0*/  IMAD R43, R3, R38, R43 ;  /* 0x00000026032b7224 */ /* 0x000fee00078e022b */
.L_x_90:
[----:B-1----:R-:W-:Y:S01]  /*53d0*/  @!P1 ISETP.NE.AND P0, PT, R8, 0x1, PT ;  /* 0x000000010800980c */ /* 0x002fe20003f05270 */
[----:B------:R-:W-:Y:S01]  /*53e0*/  @!P1 IMAD.HI.U32 R2, R43, R9, RZ ;  /* 0x000000092b029227 */ /* 0x000fe200078e00ff */
[----:B------:R-:W-:Y:S01]  /*53f0*/  R2UR UR42, R15 ;  /* 0x000000000f2a72ca */ /* 0x000fe200000e0000 */
[----:B------:R-:W-:Y:S01]  /*5400*/  BSSY.RECONVERGENT B6, `(.L_x_91) ;  /* 0x0000031000067945 */ /* 0x000fe20003800200 */
[----:B------:R-:W-:Y:S01]  /*5410*/  R2UR UR41, R14 ;  /* 0x000000000e2972ca */ /* 0x000fe200000e0000 */
[----:B------:R-:W-:Y:S01]  /*5420*/  @!P1 IMAD.HI.U32 R0, R44, R10, RZ ;  /* 0x0000000a2c009227 */ /* 0x000fe200078e00ff */
[----:B------:R-:W-:Y:S02]  /*5430*/  @!P1 SHF.R.U32.HI R2, RZ, R12, R2 ;  /* 0x0000000cff029219 */ /* 0x000fe40000011602 */
[----:B------:R-:W-:Y:S01]  /*5440*/  @!P1 ISETP.NE.AND P2, PT, R7, 0x1, PT ;  /* 0x000000010700980c */ /* 0x000fe20003f45270 */
[----:B------:R-:W-:Y:S01]  /*5450*/  VIADD R104, R104, 0x1 ;  /* 0x0000000168687836 */ /* 0x000fe20000000000 */
[----:B------:R-:W-:Y:S02]  /*5460*/  @!P1 SEL R2, R43, R2, !P0 ;  /* 0x000000022b029207 */ /* 0x000fe40004000000 */
[----:B------:R-:W-:Y:S02]  /*5470*/  @!P1 SHF.R.U32.HI R0, RZ, R11, R0 ;  /* 0x0000000bff009219 */ /* 0x000fe40000011600 */
[----:B------:R-:W-:Y:S01]  /*5480*/  LOP3.LUT P0, RZ, R94, 0x3f0, RZ, 0xc0, !PT ;  /* 0x000003f05eff7812 */ /* 0x000fe2000780c0ff */
[----:B------:R-:W-:Y:S01]  /*5490*/  USHF.L.U32 UR42, UR42, 0x6, URZ ;  /* 0x000000062a2a7899 */ /* 0x000fe200080006ff */
[----:B------:R-:W-:Y:S01]  /*54a0*/  @!P1 SEL R3, R44, R0, !P2 ;  /* 0x000000002c039207 */ /* 0x000fe20005000000 */
[----:B------:R-:W-:Y:S01]  /*54b0*/  USHF.L.U32 UR41, UR41, 0x8, URZ ;  /* 0x0000000829297899 */ /* 0x000fe200080006ff */
[----:B------:R-:W-:Y:S03]  /*54c0*/  @P4 SHF.R.U32.HI R95, RZ, 0x10, R17 ;  /* 0x00000010ff5f4819 */ /* 0x000fe60000011611 */
[----:B------:R-:W-:Y:S02]  /*54d0*/  @!P1 IMAD.IADD R0, R2, 0x1, -R3 ;  /* 0x0000000102009824 */ /* 0x000fe400078e0a03 */
[----:B------:R-:W-:Y:S02]  /*54e0*/  @!P1 IMAD.IADD R2, R3, 0x1, -R2 ;  /* 0x0000000103029824 */ /* 0x000fe400078e0a02 */
[----:B------:R-:W-:Y:S02]  /*54f0*/  @!P1 IMAD R44, R0, R7, R44 ;  /* 0x00000007002c9224 */ /* 0x000fe400078e022c */
[----:B------:R-:W-:Y:S01]  /*5500*/  @!P1 IMAD R43, R2, R8, R43 ;  /* 0x00000008022b9224 */ /* 0x000fe200078e022b */
[----:B------:R-:W-:Y:S06]  /*5510*/  @!P0 BRA `(.L_x_92) ;  /* 0x00000000007c8947 */ /* 0x000fec0003800000 */
[----:B------:R-:W1:Y:S01]  /*5520*/  LDCU.64 UR8, c[0x4][0x80] ;  /* 0x01001000ff0877ac */ /* 0x000e620008000a00 */
[----:B------:R-:W-:Y:S01]  /*5530*/  MOV R2, 0x0 ;  /* 0x0000000000027802 */ /* 0x000fe20000000f00 */
[----:B------:R-:W-:Y:S02]  /*5540*/  HFMA2 R12, -RZ, RZ, 0, 5.9604644775390625e-08 ;  /* 0x00000001ff0c7431 */ /* 0x000fe400000001ff */
[----:B------:R-:W-:Y:S01]  /*5550*/  IMAD.MOV.U32 R8, RZ, RZ, 0x70 ;  /* 0x00000070ff087424 */ /* 0x000fe200078e00ff */
[----:B------:R2:W3:Y:S01]  /*5560*/  LDC.64 R14, c[0x4][R2] ;  /* 0x01000000020e7b82 */ /* 0x0004e20000000a00 */
[----:B------:R-:W4:Y:S01]  /*5570*/  LDCU.64 UR6, c[0x4][0x88] ;  /* 0x01001100ff0677ac */ /* 0x000f220008000a00 */
[----:B------:R-:W-:Y:S01]  /*5580*/  IMAD.MOV.U32 R13, RZ, RZ, RZ ;  /* 0x000000ffff0d7224 */ /* 0x000fe200078e00ff */
[----:B------:R-:W2:Y:S01]  /*5590*/  LDCU.64 UR4, c[0x4][0x8] ;  /* 0x01000100ff0477ac */ /* 0x000ea20008000a00 */
[----:B-1----:R-:W-:Y:S01]  /*55a0*/  MOV R5, UR9 ;  /* 0x0000000900057c02 */ /* 0x002fe20008000f00 */
[----:B------:R-:W-:Y:S01]  /*55b0*/  IMAD.U32 R4, RZ, RZ, UR8 ;  /* 0x00000008ff047e24 */ /* 0x000fe2000f8e00ff */
[----:B----4-:R-:W-:Y:S01]  /*55c0*/  MOV R7, UR7 ;  /* 0x0000000700077c02 */ /* 0x010fe20008000f00 */
[----:B------:R-:W-:Y:S01]  /*55d0*/  IMAD.U32 R6, RZ, RZ, UR6 ;  /* 0x00000006ff067e24 */ /* 0x000fe2000f8e00ff */
[----:B--2---:R-:W-:Y:S01]  /*55e0*/  MOV R11, UR5 ;  /* 0x00000005000b7c02 */ /* 0x004fe20008000f00 */
[----:B------:R-:W-:Y:S02]  /*55f0*/  IMAD.U32 R10, RZ, RZ, UR4 ;  /* 0x00000004ff0a7e24 */ /* 0x000fe4000f8e00ff */
[----:B------:R-:W-:Y:S07]  /*5600*/  LEPC R20, `(.L_x_93) ;  /* 0x000000001014794e */ /* 0x000fee0000000000 */
[----:B---3-5:R-:W-:Y:S05]  /*5610*/  CALL.ABS.NOINC R14 ;  /* 0x000000000e007343 */ /* 0x028fea0003c00000 */
.L_x_93:
[----:B------:R-:W1:Y:S01]  /*5620*/  LDCU.64 UR8, c[0x4][0x80] ;  /* 0x01001000ff0877ac */ /* 0x000e620008000a00 */
[----:B------:R-:W2:Y:S01]  /*5630*/  LDC.64 R2, c[0x4][R2] ;  /* 0x0100000002027b82 */ /* 0x000ea20000000a00 */
[----:B------:R-:W-:Y:S02]  /*5640*/  HFMA2 R12, -RZ, RZ, 0, 5.9604644775390625e-08 ;  /* 0x00000001ff0c7431 */ /* 0x000fe400000001ff */
[----:B------:R-:W-:Y:S02]  /*5650*/  IMAD.MOV.U32 R8, RZ, RZ, 0x70 ;  /* 0x00000070ff087424 */ /* 0x000fe400078e00ff */
[----:B------:R-:W-:Y:S01]  /*5660*/  IMAD.MOV.U32 R13, RZ, RZ, RZ ;  /* 0x000000ffff0d7224 */ /* 0x000fe200078e00ff */
[----:B------:R-:W3:Y:S01]  /*5670*/  LDCU.64 UR6, c[0x4][0x88] ;  /* 0x01001100ff0677ac */ /* 0x000ee20008000a00 */
[----:B------:R-:W4:Y:S01]  /*5680*/  LDCU.64 UR4, c[0x4][0x8] ;  /* 0x01000100ff0477ac */ /* 0x000f220008000a00 */
[----:B-1----:R-:W-:Y:S02]  /*5690*/  MOV R4, UR8 ;  /* 0x0000000800047c02 */ /* 0x002fe40008000f00 */
[----:B------:R-:W-:Y:S02]  /*56a0*/  MOV R5, UR9 ;  /* 0x0000000900057c02 */ /* 0x000fe40008000f00 */
[----:B---3--:R-:W-:Y:S01]  /*56b0*/  MOV R7, UR7 ;  /* 0x0000000700077c02 */ /* 0x008fe20008000f00 */
[----:B------:R-:W-:Y:S01]  /*56c0*/  IMAD.U32 R6, RZ, RZ, UR6 ;  /* 0x00000006ff067e24 */ /* 0x000fe2000f8e00ff */
[----:B----4-:R-:W-:Y:S01]  /*56d0*/  MOV R11, UR5 ;  /* 0x00000005000b7c02 */ /* 0x010fe20008000f00 */
[----:B------:R-:W-:Y:S02]  /*56e0*/  IMAD.U32 R10, RZ, RZ, UR4 ;  /* 0x00000004ff0a7e24 */ /* 0x000fe4000f8e00ff */
[----:B------:R-:W-:Y:S07]  /*56f0*/  LEPC R20, `(.L_x_92) ;  /* 0x000000001014794e */ /* 0x000fee0000000000 */
[----:B--2---:R-:W-:Y:S05]  /*5700*/  CALL.ABS.NOINC R2 ;  /* 0x0000000002007343 */ /* 0x004fea0003c00000 */
.L_x_92:
[----:B------:R-:W-:Y:S05]  /*5710*/  BSYNC.RECONVERGENT B6 ;  /* 0x0000000000067941 */ /* 0x000fea0003800200 */
.L_x_91:
[----:B------:R-:W-:Y:S01]  /*5720*/  ISETP.NE.U32.AND P4, PT, R82, RZ, PT ;  /* 0x000000ff5200720c */ /* 0x000fe20003f85070 */
[----:B------:R-:W-:Y:S01]  /*5730*/  UISETP.NE.AND UP2, UPT, UR50, URZ, UPT ;  /* 0x000000ff3200728c */ /* 0x000fe2000bf45270 */
[----:B------:R-:W-:Y:S01]  /*5740*/  ISETP.NE.U32.AND P2, PT, RZ, UR38, PT ;  /* 0x00000026ff007c0c */ /* 0x000fe2000bf45070 */
[----:B------:R-:W-:Y:S01]  /*5750*/  UISETP.NE.U32.AND UP1, UPT, UR44, URZ, UPT ;  /* 0x000000ff2c00728c */ /* 0x000fe2000bf25070 */
[----:B------:R-:W-:Y:S01]  /*5760*/  ISETP.NE.AND.EX P4, PT, R83, RZ, PT, P4 ;  /* 0x000000ff5300720c */ /* 0x000fe20003f85340 */
[----:B------:R-:W-:Y:S01]  /*5770*/  UPLOP3.LUT UP0, UPT, UPT, UPT, UPT, 0x40, 0x4 ;  /* 0x000000000004789c */ /* 0x000fe20003f0e870 */
[----:B------:R-:W-:Y:S01]  /*5780*/  ISETP.NE.AND.EX P2, PT, RZ, UR39, PT, P2 ;  /* 0x00000027ff007c0c */ /* 0x000fe2000bf45320 */
[----:B------:R-:W-:Y:S01]  /*5790*/  UISETP.NE.AND.EX UP1, UPT, UR45, URZ, UPT, UP1 ;  /* 0x000000ff2d00728c */ /* 0x000fe2000bf25310 */
[----:B------:R-:W-:Y:S04]  /*57a0*/  PLOP3.LUT P1, PT, PT, PT, UP2, 0x80, 0x8 ;  /* 0x000000000008781c */ /* 0x000fe80003f2f028 */
[----:B------:R-:W-:Y:S06]  /*57b0*/  @UP2 UPLOP3.LUT UP0, UPT, UPT, UPT, UP1, 0x80, 0x8 ;  /* 0x000000000008289c */ /* 0x000fec0003f0f010 */
[----:B------:R-:W-:Y:S01]  /*57c0*/  PLOP3.LUT P0, PT, PT, PT, UP0, 0x80, 0x8 ;  /* 0x000000000008781c */ /* 0x000fe20003f0f008 */
[----:B------:R-:W-:Y:S01]  /*57d0*/  @!UPT UIADD3 URZ, UPT, UPT, URZ, URZ, URZ ;  /* 0x000000fffffff290 */ /* 0x000fe2000fffe0ff */
[----:B------:R-:W-:Y:S11]  /*57e0*/  BRA.U !UP1, `(.L_x_94) ;  /* 0x0000000109387547 */ /* 0x000ff6000b800000 */
[----:B------:R-:W-:Y:S01]  /*57f0*/  UISETP.NE.U32.AND UP0, UPT, UR38, URZ, UPT ;  /* 0x000000ff2600728c */ /* 0x000fe2000bf05070 */
[----:B------:R-:W-:Y:S02]  /*5800*/  HFMA2 R0, -RZ, RZ, 0, 5.9604644775390625e-08 ;  /* 0x00000001ff007431 */ /* 0x000fe400000001ff */
[----:B------:R-:W-:Y:S01]  /*5810*/  IMAD.MOV.U32 R88, RZ, RZ, 0x1 ;  /* 0x00000001ff587424 */ /* 0x000fe200078e00ff */
[----:B------:R-:W-:Y:S06]  /*5820*/  UISETP.NE.AND.EX UP0, UPT, UR39, URZ, UPT, UP0 ;  /* 0x000000ff2700728c */ /* 0x000fec000bf05300 */
[----:B------:R-:W-:Y:S05]  /*5830*/  PLOP3.LUT P3, PT, PT, PT, UP0, 0x80, 0x8 ;  /* 0x000000000008781c */ /* 0x000fea0003f6f008 */
[----:B------:R-:W1:Y:S01]  /*5840*/  @UP0 LDCU.64 UR6, c[0x0][0x888] ;  /* 0x00011100ff0607ac */ /* 0x000e620008000a00 */
[----:B------:R-:W-:Y:S07]  /*5850*/  @UP0 UIMAD UR4, UR36, UR44, URZ ;  /* 0x0000002c240402a4 */ /* 0x000fee000f8e02ff */
[----:B------:R-:W-:Y:S01]  /*5860*/  @!P3 PRMT R88, R0, 0x7610, R88 ;  /* 0x000076100058b816 */ /* 0x000fe20000000058 */
[----:B-1----:R-:W-:Y:S03]  /*5870*/  @UP0 UIMAD.WIDE UR6, UR4, 0x4, UR6 ;  /* 0x00000004040608a5 */ /* 0x002fe6000f8e0206 */
[----:B------:R-:W1:Y:S03]  /*5880*/  @!UP0 LDCU UR4, c[0x0][0x880] ;  /* 0x00011000ff0487ac */ /* 0x000e660008000800 */
[----:B------:R-:W-:Y:S01]  /*5890*/  IMAD.U32 R2, RZ, RZ, UR6 ;  /* 0x00000006ff027e24 */ /* 0x000fe2000f8e00ff */
[----:B------:R-:W-:Y:S05]  /*58a0*/  MOV R3, UR7 ;  /* 0x0000000700037c02 */ /* 0x000fea0008000f00 */
[----:B-----5:R2:W5:Y:S02]  /*58b0*/  @P3 LDG.E R49, desc[UR46][R2.64] ;  /* 0x0000002e02313981 */ /* 0x020564000c1e1900 */
[----:B-12---:R-:W-:Y:S02]  /*58c0*/  @!P3 IMAD.U32 R49, RZ, RZ, UR4 ;  /* 0x00000004ff31be24 */ /* 0x006fe4000f8e00ff */
.L_x_94:
[----:B------:R-:W-:Y:S05]  /*58d0*/  @!P4 BRA `(.L_x_95) ;  /* 0x000000000020c947 */ /* 0x000fea0003800000 */
[----:B------:R-:W-:Y:S04]  /*58e0*/  ISETP.NE.U32.AND P3, PT, R80, RZ, PT ;  /* 0x000000ff5000720c */ /* 0x000fe80003f65070 */
[----:B------:R-:W-:Y:S11]  /*58f0*/  ISETP.NE.AND.EX P3, PT, R81, RZ, PT, P3 ;  /* 0x000000ff5100720c */ /* 0x000ff60003f65330 */
[----:B------:R-:W-:Y:S02]  /*5900*/  @!UPT UIADD3 URZ, UPT, UPT, URZ, URZ, URZ ;  /* 0x000000fffffff290 */ /* 0x000fe4000fffe0ff */
[----:B------:R-:W1:Y:S01]  /*5910*/  @P3 LDC.64 R2, c[0x0][0x8a8] ;  /* 0x00022a00ff023b82 */ /* 0x000e620000000a00 */
[----:B------:R-:W-:Y:S04]  /*5920*/  @P3 IMAD R0, R82, UR36, RZ ;  /* 0x0000002452003c24 */ /* 0x000fe8000f8e02ff */
[----:B-1----:R-:W-:Y:S05]  /*5930*/  @P3 IMAD.WIDE R2, R0, 0x4, R2 ;  /* 0x0000000400023825 */ /* 0x002fea00078e0202 */
[----:B-----5:R1:W5:Y:S02]  /*5940*/  @P3 LDG.E R47, desc[UR46][R2.64] ;  /* 0x0000002e022f3981 */ /* 0x020364000c1e1900 */
[----:B-1----:R-:W2:Y:S02]  /*5950*/  @!P3 LDC R47, c[0x0][0x8a0] ;  /* 0x00022800ff2fbb82 */ /* 0x002ea40000000800 */
.L_x_95:
[----:B-----5:R-:W-:Y:S01]  /*5960*/  FSETP.NEU.AND P3, PT, R49, RZ, PT ;  /* 0x000000ff3100720b */ /* 0x020fe20003f6d000 */
[----:B------:R-:W-:Y:S01]  /*5970*/  IMAD.SHL.U32 R66, R92, 0x2, RZ ;  /* 0x000000025c427824 */ /* 0x000fe200078e00ff */
[----:B------:R-:W-:Y:S01]  /*5980*/  SEL R4, RZ, 0xffffffff, P2 ;  /* 0xffffffffff047807 */ /* 0x000fe20001000000 */
[----:B------:R-:W-:Y:S01]  /*5990*/  BSSY B1, `(.L_x_96) ;  /* 0x0000043000017945 */ /* 0x000fe20003800000 */
[----:B------:R-:W-:Y:S01]  /*59a0*/  @P1 LOP3.LUT P2, RZ, R88, 0xff, RZ, 0xc0, !PT ;  /* 0x000000ff58ff1812 */ /* 0x000fe2000784c0ff */
[----:B------:R-:W-:Y:S01]  /*59b0*/  VIADD R107, R66, UR48 ;  /* 0x00000030426b7c36 */ /* 0x000fe20008000000 */
[----:B------:R-:W-:Y:S01]  /*59c0*/  @P1 SEL R0, RZ, 0xffffffff, P3 ;  /* 0xffffffffff001807 */ /* 0x000fe20001800000 */
[----:B------:R-:W-:Y:S01]  /*59d0*/  IMAD.MOV.U32 R67, RZ, RZ, 0x1 ;  /* 0x00000001ff437424 */ /* 0x000fe200078e00ff */
[----:B------:R-:W-:Y:S01]  /*59e0*/  LOP3.LUT R98, R98, 0x1, RZ, 0x3c, !PT ;  /* 0x0000000162627812 */ /* 0x000fe200078e3cff */
[----:B------:R-:W-:Y:S01]  /*59f0*/  IMAD.MOV.U32 R65, RZ, RZ, RZ ;  /* 0x000000ffff417224 */ /* 0x000fe200078e00ff */
[----:B------:R-:W-:Y:S02]  /*5a00*/  @P0 SEL R0, R4, R0, !P2 ;  /* 0x0000000004000207 */ /* 0x000fe40005000000 */
[----:B------:R-:W-:Y:S02]  /*5a10*/  CS2R R78, SRZ ;  /* 0x00000000004e7805 */ /* 0x000fe4000001ff00 */
[----:B------:R-:W-:Y:S02]  /*5a20*/  LEA R64, R45, UR48, 0x3 ;  /* 0x000000302d407c11 */ /* 0x000fe4000f8e18ff */
[----:B------:R-:W-:Y:S02]  /*5a30*/  CS2R R76, SRZ ;  /* 0x00000000004c7805 */ /* 0x000fe4000001ff00 */
[----:B------:R-:W-:Y:S02]  /*5a40*/  @P1 LOP3.LUT R0, R0, 0x1, RZ, 0xc0, !PT ;  /* 0x0000000100001812 */ /* 0x000fe400078ec0ff */
[----:B------:R-:W-:Y:S02]  /*5a50*/  CS2R R70, SRZ ;  /* 0x0000000000467805 */ /* 0x000fe4000001ff00 */
[----:B------:R-:W-:Y:S02]  /*5a60*/  SHF.L.U32 R2, R97, 0x1f, RZ ;  /* 0x0000001f61027819 */ /* 0x000fe400000006ff */
[----:B------:R-:W-:Y:S02]  /*5a70*/  CS2R R68, SRZ ;  /* 0x0000000000447805 */ /* 0x000fe4000001ff00 */
[----:B------:R-:W-:Y:S02]  /*5a80*/  ISETP.NE.U32.OR P6, PT, R0, 0x1, !P1 ;  /* 0x000000010000780c */ /* 0x000fe40004fc5470 */
[----:B------:R-:W-:Y:S02]  /*5a90*/  CS2R R62, SRZ ;  /* 0x00000000003e7805 */ /* 0x000fe4000001ff00 */
[----:B------:R-:W-:Y:S02]  /*5aa0*/  PLOP3.LUT P2, PT, PT, PT, UP1, 0x80, 0x8 ;  /* 0x000000000008781c */ /* 0x000fe40003f4f018 */
[----:B------:R-:W-:Y:S02]  /*5ab0*/  CS2R R60, SRZ ;  /* 0x00000000003c7805 */ /* 0x000fe4000001ff00 */
[----:B------:R-:W-:Y:S02]  /*5ac0*/  LEA.HI R48, R45, R45, RZ, 0x1 ;  /* 0x0000002d2d307211 */ /* 0x000fe400078f08ff */
[----:B------:R-:W-:Y:S02]  /*5ad0*/  CS2R R58, SRZ ;  /* 0x00000000003a7805 */ /* 0x000fe4000001ff00 */
[----:B------:R-:W-:Y:S02]  /*5ae0*/  LOP3.LUT P4, R103, R88, 0xff, RZ, 0xc0, !PT ;  /* 0x000000ff58677812 */ /* 0x000fe4000788c0ff */
[----:B------:R-:W-:Y:S02]  /*5af0*/  CS2R R56, SRZ ;  /* 0x0000000000387805 */ /* 0x000fe4000001ff00 */
[----:B------:R-:W-:Y:S01]  /*5b00*/  SEL R3, RZ, 0xffffffff, P3 ;  /* 0xffffffffff037807 */ /* 0x000fe20001800000 */
[----:B------:R-:W-:Y:S01]  /*5b10*/  VIADD R108, R107, 0x400 ;  /* 0x000004006b6c7836 */ /* 0x000fe20000000000 */
[----:B------:R-:W-:Y:S01]  /*5b20*/  P2R R105, PR, RZ, 0x40 ;  /* 0x00000040ff697803 */ /* 0x000fe20000000000 */
[----:B------:R-:W-:Y:S01]  /*5b30*/  IMAD.IADD R106, R99, 0x1, R107 ;  /* 0x00000001636a7824 */ /* 0x000fe200078e026b */
[----:B------:R-:W-:Y:S02]  /*5b40*/  @P6 SHF.L.U32 R0, R98, 0x1f, RZ ;  /* 0x0000001f62006819 */ /* 0x000fe400000006ff */
[----:B------:R-:W-:Y:S02]  /*5b50*/  @P2 SEL R3, R4, R3, !P4 ;  /* 0x0000000304032207 */ /* 0x000fe40006000000 */
[----:B------:R1:W3:Y:S02]  /*5b60*/  @P6 SYNCS.PHASECHK.TRANS64.TRYWAIT P1, [UR48+0x90], R0 ;  /* 0x00009000ff0065a7 */ /* 0x0002e40008021130 */
[----:B------:R-:W-:Y:S04]  /*5b70*/  LOP3.LUT R3, R3, 0x1, RZ, 0xc0, !PT ;  /* 0x0000000103037812 */ /* 0x000fe800078ec0ff */
[----:B------:R-:W-:Y:S04]  /*5b80*/  ISETP.NE.U32.AND P5, PT, R3, 0x1, PT ;  /* 0x000000010300780c */ /* 0x000fe80003fa5070 */
[----:B------:R-:W-:Y:S01]  /*5b90*/  P2R R72, PR, RZ, 0x20 ;  /* 0x00000020ff487803 */ /* 0x000fe20000000000 */
[----:B------:R4:W2:Y:S01]  /*5ba0*/  SYNCS.PHASECHK.TRANS64.TRYWAIT P0, [R64+URZ+0x100], R2 ;  /* 0x00010002400075a7 */ /* 0x0008a200080011ff */
[C---:B-1----:R-:W-:Y:S01]  /*5bb0*/  IMAD.SHL.U32 R0, R48.reuse, 0x80, RZ ;  /* 0x0000008030007824 */ /* 0x042fe200078e00ff */
[----:B------:R-:W-:Y:S04]  /*5bc0*/  LOP3.LUT R48, R48, 0xffe, RZ, 0xc0, !PT ;  /* 0x00000ffe30307812 */ /* 0x000fe800078ec0ff */
[----:B------:R-:W-:Y:S01]  /*5bd0*/  LOP3.LUT R0, R0, 0xffffff00, RZ, 0xc0, !PT ;  /* 0xffffff0000007812 */ /* 0x000fe200078ec0ff */
[----:B------:R-:W-:Y:S04]  /*5be0*/  IMAD.IADD R48, R45, 0x1, -R48 ;  /* 0x000000012d307824 */ /* 0x000fe800078e0a30 */
[----:B------:R-:W-:Y:S04]  /*5bf0*/  IMAD.IADD R0, R46, 0x1, R0 ;  /* 0x000000012e007824 */ /* 0x000fe800078e0200 */
[----:B------:R-:W-:Y:S01]  /*5c00*/  IMAD R48, R48, 0x100000, R0 ;  /* 0x0010000030307824 */ /* 0x000fe200078e0200 */
[----:B---3--:R-:W-:Y:S01]  /*5c10*/  @P6 SEL R67, RZ, 0x1, !P1 ;  /* 0x00000001ff436807 */ /* 0x008fe20004800000 */
[----:B----4-:R-:W-:Y:S06]  /*5c20*/  @!P6 BRA `(.L_x_97) ;  /* 0x000000000064e947 */ /* 0x010fec0003800000 */
[----:B------:R-:W-:Y:S01]  /*5c30*/  @P5 IMAD R5, R100, 0x2, R108 ;  /* 0x0000000264055824 */ /* 0x000fe200078e026c */
[----:B------:R-:W-:Y:S01]  /*5c40*/  ISETP.NE.AND P1, PT, R67, RZ, PT ;  /* 0x000000ff4300720c */ /* 0x000fe20003f25270 */
[----:B------:R-:W-:Y:S01]  /*5c50*/  IMAD.MOV.U32 R78, RZ, RZ, RZ ;  /* 0x000000ffff4e7224 */ /* 0x000fe200078e00ff */
[----:B------:R-:W-:Y:S01]  /*5c60*/  BSSY B0, `(.L_x_98) ;  /* 0x000000d000007945 */ /* 0x000fe20003800000 */
[----:B------:R-:W-:Y:S01]  /*5c70*/  @P5 IMAD.IADD R4, R99, 0x1, R5 ;  /* 0x0000000163045824 */ /* 0x000fe200078e0205 */
[----:B------:R-:W-:Y:S02]  /*5c80*/  CS2R R70, SRZ ;  /* 0x0000000000467805 */ /* 0x000fe4000001ff00 */
[----:B------:R-:W-:Y:S02]  /*5c90*/  CS2R R68, SRZ ;  /* 0x0000000000447805 */ /* 0x000fe4000001ff00 */
[----:B------:R-:W-:Y:S02]  /*5ca0*/  CS2R R76, SRZ ;  /* 0x00000000004c7805 */ /* 0x000fe4000001ff00 */
[----:B------:R-:W-:Y:S02]  /*5cb0*/  CS2R R58, SRZ ;  /* 0x00000000003a7805 */ /* 0x000fe4000001ff00 */
[----:B------:R-:W-:Y:S02]  /*5cc0*/  CS2R R56, SRZ ;  /* 0x0000000000387805 */ /* 0x000fe4000001ff00 */
[----:B------:R-:W-:Y:S02]  /*5cd0*/  CS2R R62, SRZ ;  /* 0x00000000003e7805 */ /* 0x000fe4000001ff00 */
[----:B------:R-:W-:Y:S01]  /*5ce0*/  CS2R R60, SRZ ;  /* 0x00000000003c7805 */ /* 0x000fe2000001ff00 */
[----:B------:R-:W-:Y:S06]  /*5cf0*/  @P1 BRA `(.L_x_99) ;  /* 0x00000000000c1947 */ /* 0x000fec0003800000 */
[----:B------:R-:W-:Y:S04]  /*5d00*/  SHF.L.U32 R3, R98, 0x1f, RZ ;  /* 0x0000001f62037819 */ /* 0x000fe800000006ff */
[----:B------:R-:W1:Y:S02]  /*5d10*/  SYNCS.PHASECHK.TRANS64.TRYWAIT P1, [UR48+0x90], R3 ;  /* 0x00009003ff0075a7 */ /* 0x000e640008021130 */
[----:B-1----:R-:W-:Y:S05]  /*5d20*/  @!P1 BRA `(.L_x_100) ;  /* 0x0000003c00f89947 */ /* 0x002fea0003800000 */
.L_x_99:
[----:B------:R-:W-:Y:S05]  /*5d30*/  BSYNC B0 ;  /* 0x0000000000007941 */ /* 0x000fea0003800000 */
.L_x_98:
[----:B------:R-:W-:Y:S01]  /*5d40*/  ISETP.NE.AND P1, PT, R72, RZ, PT ;  /* 0x000000ff4800720c */ /* 0x000fe20003f25270 */
[----:B------:R-:W-:Y:S11]  /*5d50*/  HFMA2 R65, -RZ, RZ, 0, 5.9604644775390625e-08 ;  /* 0x00000001ff417431 */ /* 0x000ff600000001ff */
[----:B------:R-:W-:Y:S01]  /*5d60*/  @!UPT UIADD3 URZ, UPT, UPT, URZ, URZ, URZ ;  /* 0x000000fffffff290 */ /* 0x000fe2000fffe0ff */
[----:B------:R-:W-:Y:S05]  /*5d70*/  @P1 WARPSYNC.ALL ;  /* 0x0000000000001948 */ /* 0x000fea0003800000 */
[----:B------:R3:W4:Y:S04]  /*5d80*/  @P1 LDSM.16.M88.4 R68, [R5] ;  /* 0x000000000544183b */ /* 0x0007280000000200 */
[----:B------:R3:W1:Y:S04]  /*5d90*/  @P1 LDSM.16.M88.4 R76, [R4] ;  /* 0x00000000044c183b */ /* 0x0006680000000200 */
[----:B------:R3:W1:Y:S04]  /*5da0*/  @P1 LDSM.16.M88.4 R56, [R66+UR48+0x400] ;  /* 0x000400304238183b */ /* 0x0006680008000200 */
[----:B------:R3:W1:Y:S02]  /*5db0*/  @P1 LDSM.16.M88.4 R60, [R106+0x400] ;  /* 0x000400006a3c183b */ /* 0x0006640000000200 */
.L_x_97:
[----:B------:R-:W-:Y:S05]  /*5dc0*/  BSYNC B1 ;  /* 0x0000000000017941 */ /* 0x000fea0003800000 */
.L_x_96:
[----:B-1----:R-:W-:Y:S04]  /*5dd0*/  SHF.R.U32.HI R0, RZ, 0x15, R48 ;  /* 0x00000015ff007819 */ /* 0x002fe80000011630 */
[----:B------:R-:W-:Y:S01]  /*5de0*/  LOP3.LUT P1, RZ, R0, 0x3, R93, 0x48, !PT ;  /* 0x0000000300ff7812 */ /* 0x000fe2000782485d */
[----:B------:R-:W-:Y:S01]  /*5df0*/  @!UPT UIADD3 URZ, UPT, UPT, URZ, URZ, URZ ;  /* 0x000000fffffff290 */ /* 0x000fe2000fffe0ff */
[----:B--2---:R-:W-:Y:S11]  /*5e00*/  @P0 BRA `(.L_x_101) ;  /* 0x0000000000080947 */ /* 0x004ff60003800000 */
[----:B------:R-:W1:Y:S02]  /*5e10*/  SYNCS.PHASECHK.TRANS64.TRYWAIT P0, [R64+URZ+0x100], R2 ;  /* 0x00010002400075a7 */ /* 0x000e6400080011ff */
[----:B-1----:R-:W-:Y:S05]  /*5e20*/  @!P0 BRA `(.L_x_102) ;  /* 0x0000003c00d08947 */ /* 0x002fea0003800000 */
.L_x_101:
[----:B------:R-:W-:Y:S05]  /*5e30*/  @!P1 BRA `(.L_x_103) ;  /* 0x0000000000409947 */ /* 0x000fea0003800000 */
[----:B------:R-:W3:Y:S01]  /*5e40*/  LDCU.64 UR8, c[0x4][0x70] ;  /* 0x01000e00ff0877ac */ /* 0x000ee20008000a00 */
[----:B------:R-:W-:Y:S01]  /*5e50*/  MOV R3, 0x0 ;  /* 0x0000000000037802 */ /* 0x000fe20000000f00 */
[----:B------:R-:W-:Y:S02]  /*5e60*/  HFMA2 R12, -RZ, RZ, 0, 5.9604644775390625e-08 ;  /* 0x00000001ff0c7431 */ /* 0x000fe400000001ff */
[----:B------:R-:W-:Y:S02]  /*5e70*/  IMAD.MOV.U32 R8, RZ, RZ, 0x192 ;  /* 0x00000192ff087424 */ /* 0x000fe400078e00ff */
[----:B------:R-:W-:Y:S01]  /*5e80*/  IMAD.MOV.U32 R13, RZ, RZ, RZ ;  /* 0x000000ffff0d7224 */ /* 0x000fe200078e00ff */
[----:B------:R-:W2:Y:S01]  /*5e90*/  LDCU.64 UR6, c[0x4][0x78] ;  /* 0x01000f00ff0677ac */ /* 0x000ea20008000a00 */
[----:B-1----:R-:W1:Y:S01]  /*5ea0*/  LDC.64 R2, c[0x4][R3] ;  /* 0x0100000003027b82 */ /* 0x002e620000000a00 */
[----:B------:R-:W5:Y:S01]  /*5eb0*/  LDCU.64 UR4, c[0x4][0x10] ;  /* 0x01000200ff0477ac */ /* 0x000f620008000a00 */
[----:B---3--:R-:W-:Y:S01]  /*5ec0*/  MOV R5, UR9 ;  /* 0x0000000900057c02 */ /* 0x008fe20008000f00 */
[----:B------:R-:W-:Y:S01]  /*5ed0*/  IMAD.U32 R4, RZ, RZ, UR8 ;  /* 0x00000008ff047e24 */ /* 0x000fe2000f8e00ff */
[----:B--2---:R-:W-:Y:S01]  /*5ee0*/  MOV R7, UR7 ;  /* 0x0000000700077c02 */ /* 0x004fe20008000f00 */
[----:B------:R-:W-:Y:S01]  /*5ef0*/  IMAD.U32 R6, RZ, RZ, UR6 ;  /* 0x00000006ff067e24 */ /* 0x000fe2000f8e00ff */
[----:B-----5:R-:W-:Y:S01]  /*5f00*/  MOV R11, UR5 ;  /* 0x00000005000b7c02 */ /* 0x020fe20008000f00 */
[----:B------:R-:W-:Y:S02]  /*5f10*/  IMAD.U32 R10, RZ, RZ, UR4 ;  /* 0x00000004ff0a7e24 */ /* 0x000fe4000f8e00ff */
[----:B------:R-:W-:Y:S07]  /*5f20*/  LEPC R20, `(.L_x_103) ;  /* 0x000000001014794e */ /* 0x000fee0000000000 */
[----:B-1--4-:R-:W-:Y:S05]  /*5f30*/  CALL.ABS.NOINC R2 ;  /* 0x0000000002007343 */ /* 0x012fea0003c00000 */
.L_x_103:
[----:B------:R-:W-:Y:S05]  /*5f40*/  WARPSYNC.ALL ;  /* 0x0000000000007948 */ /* 0x000fea0003800000 */
[----:B------:R-:W-:Y:S01]  /*5f50*/  R2UR UR4, R48 ;  /* 0x00000000300472ca */ /* 0x000fe200000e0000 */
[--C-:B------:R-:W-:Y:S01]  /*5f60*/  HADD2.F32 R50, -RZ, R56.reuse.H0_H0 ;  /* 0x20000038ff327230 */ /* 0x100fe20000004100 */
[----:B------:R-:W-:Y:S01]  /*5f70*/  SHF.L.U32 R73, R100, 0x1, RZ ;  /* 0x0000000164497819 */ /* 0x000fe200000006ff */
[----:B------:R-:W-:Y:S01]  /*5f80*/  HADD2.F32 R51, -RZ, R56.H1_H1 ;  /* 0x30000038ff337230 */ /* 0x000fe20000004100 */
[----:B------:R-:W-:Y:S01]  /*5f90*/  ISETP.NE.AND P0, PT, R101, RZ, PT ;  /* 0x000000ff6500720c */ /* 0x000fe20003f05270 */
[--C-:B------:R-:W-:Y:S01]  /*5fa0*/  HADD2.F32 R52, -RZ, R57.reuse.H0_H0 ;  /* 0x20000039ff347230 */ /* 0x100fe20000004100 */
[----:B------:R-:W-:Y:S01]  /*5fb0*/  IADD3 R108, PT, PT, R108, R73, RZ ;  /* 0x000000496c6c7210 */ /* 0x000fe20007ffe0ff */
[----:B------:R-:W-:Y:S03]  /*5fc0*/  BSSY.RECONVERGENT B0, `(.L_x_104) ;  /* 0x0000086000007945 */ /* 0x000fe60003800200 */
[----:B------:R-:W-:Y:S03]  /*5fd0*/  IADD3 R109, PT, PT, R99, R108, RZ ;  /* 0x0000006c636d7210 */ /* 0x000fe60007ffe0ff */
[----:B---3--:R-:W2:Y:S02]  /*5fe0*/  LDTM.16dp256bit.x8 R4, tmem[UR4] ;  /* 0x00000004000479ee */ /* 0x008ea400081a0000 */
[C---:B--2---:R-:W-:Y:S01]  /*5ff0*/  FMUL R0, R47.reuse, R4 ;  /* 0x000000042f007220 */ /* 0x044fe20000400000 */
[C---:B-1----:R-:W-:Y:S01]  /*6000*/  FMUL R2, R47.reuse, R5 ;  /* 0x000000052f027220 */ /* 0x042fe20000400000 */
[C---:B------:R-:W-:Y:S01]  /*6010*/  FMUL R4, R47.reuse, R8 ;  /* 0x000000082f047220 */ /* 0x040fe20000400000 */
[----:B------:R-:W-:Y:S01]  /*6020*/  FMUL R3, R47, R6 ;  /* 0x000000062f037220 */ /* 0x000fe20000400000 */
[C---:B------:R-:W-:Y:S01]  /*6030*/  FFMA R0, R49.reuse, R50, R0 ;  /* 0x0000003231007223 */ /* 0x040fe20000000000 */
[----:B------:R-:W-:Y:S01]  /*6040*/  FFMA R2, R49, R51, R2 ;  /* 0x0000003331027223 */ /* 0x000fe20000000002 */
[C---:B------:R-:W-:Y:S01]  /*6050*/  FMUL R5, R47.reuse, R9 ;  /* 0x000000092f057220 */ /* 0x040fe20000400000 */
        /* <DEDUP_REMOVED lines=16> */
[----:B------:R-:W-:Y:S02]  /*6160*/  HADD2.F32 R32, -RZ, R57.H1_H1 ;  /* 0x30000039ff207230 */ /* 0x000fe40000004100 */
[C---:B------:R-:W-:Y:S01]  /*6170*/  FMUL R26, R47.reuse, R30 ;  /* 0x0000001e2f1a7220 */ /* 0x040fe20000400000 */
[----:B------:R-:W-:Y:S01]  /*6180*/  FMUL R29, R47, R33 ;  /* 0x000000212f1d7220 */ /* 0x000fe20000400000 */
[--C-:B------:R-:W-:Y:S02]  /*6190*/  HADD2.F32 R33, -RZ, R58.reuse.H0_H0 ;  /* 0x2000003aff217230 */ /* 0x100fe40000004100 */
[----:B------:R-:W-:Y:S01]  /*61a0*/  FFMA R3, R49, R52, R3 ;  /* 0x0000003431037223 */ /* 0x000fe20000000003 */
[C---:B------:R-:W-:Y:S01]  /*61b0*/  FMUL R7, R47.reuse, R7 ;  /* 0x000000072f077220 */ /* 0x040fe20000400000 */
[----:B------:R-:W-:Y:S01]  /*61c0*/  FMUL R30, R47, R34 ;  /* 0x000000222f1e7220 */ /* 0x000fe20000400000 */
[----:B------:R-:W-:Y:S01]  /*61d0*/  HADD2.F32 R34, -RZ, R58.H1_H1 ;  /* 0x3000003aff227230 */ /* 0x000fe20000004100 */
[----:B------:R-:W-:Y:S01]  /*61e0*/  F2FP.F16.F32.PACK_AB R52, R2, R0 ;  /* 0x000000000234723e */ /* 0x000fe200000000ff */
[--C-:B------:R-:W-:Y:S02]  /*61f0*/  HADD2.F32 R0, -RZ, R59.reuse.H0_H0 ;  /* 0x2000003bff007230 */ /* 0x100fe40000004100 */
[C---:B------:R-:W-:Y:S01]  /*6200*/  FFMA R7, R49.reuse, R32, R7 ;  /* 0x0000002031077223 */ /* 0x040fe20000000007 */
[----:B------:R-:W-:Y:S02]  /*6210*/  HADD2.F32 R2, -RZ, R59.H1_H1 ;  /* 0x3000003bff027230 */ /* 0x000fe40000004100 */
[C---:B------:R-:W-:Y:S01]  /*6220*/  FFMA R4, R49.reuse, R33, R4 ;  /* 0x0000002131047223 */ /* 0x040fe20000000004 */
[C---:B------:R-:W-:Y:S01]  /*6230*/  FFMA R5, R49.reuse, R34, R5 ;  /* 0x0000002231057223 */ /* 0x040fe20000000005 */
[----:B------:R-:W-:Y:S01]  /*6240*/  FFMA R6, R49, R0, R6 ;  /* 0x0000000031067223 */ /* 0x000fe20000000006 */
[--C-:B------:R-:W-:Y:S02]  /*6250*/  HADD2.F32 R0, -RZ, R60.reuse.H0_H0 ;  /* 0x2000003cff007230 */ /* 0x100fe40000004100 */
[----:B------:R-:W-:Y:S01]  /*6260*/  FMUL R11, R47, R11 ;  /* 0x0000000b2f0b7220 */ /* 0x000fe20000400000 */
[----:B------:R-:W-:Y:S01]  /*6270*/  F2FP.F16.F32.PACK_AB R53, R7, R3 ;  /* 0x000000030735723e */ /* 0x000fe200000000ff */
[--C-:B------:R-:W-:Y:S02]  /*6280*/  HADD2.F32 R3, -RZ, R61.reuse.H0_H0 ;  /* 0x2000003dff037230 */ /* 0x100fe40000004100 */
[----:B------:R-:W-:Y:S01]  /*6290*/  FMUL R15, R47, R15 ;  /* 0x0000000f2f0f7220 */ /* 0x000fe20000400000 */
[C---:B------:R-:W-:Y:S01]  /*62a0*/  FFMA R11, R49.reuse, R2, R11 ;  /* 0x00000002310b7223 */ /* 0x040fe2000000000b */
[----:B------:R-:W-:Y:S02]  /*62b0*/  HADD2.F32 R2, -RZ, R60.H1_H1 ;  /* 0x3000003cff027230 */ /* 0x000fe40000004100 */
[----:B------:R-:W-:Y:S01]  /*62c0*/  FFMA R8, R49, R0, R8 ;  /* 0x0000000031087223 */ /* 0x000fe20000000008 */
[----:B------:R-:W-:Y:S02]  /*62d0*/  HADD2.F32 R0, -RZ, R61.H1_H1 ;  /* 0x3000003dff007230 */ /* 0x000fe40000004100 */
[C---:B------:R-:W-:Y:S01]  /*62e0*/  FMUL R19, R47.reuse, R19 ;  /* 0x000000132f137220 */ /* 0x040fe20000400000 */
[----:B------:R-:W-:Y:S01]  /*62f0*/  FMUL R23, R47, R23 ;  /* 0x000000172f177220 */ /* 0x000fe20000400000 */
[C---:B------:R-:W-:Y:S01]  /*6300*/  FFMA R9, R49.reuse, R2, R9 ;  /* 0x0000000231097223 */ /* 0x040fe20000000009 */
[--C-:B------:R-:W-:Y:S02]  /*6310*/  HADD2.F32 R2, -RZ, R62.reuse.H0_H0 ;  /* 0x2000003eff027230 */ /* 0x100fe40000004100 */
[C---:B------:R-:W-:Y:S01]  /*6320*/  FFMA R10, R49.reuse, R3, R10 ;  /* 0x00000003310a7223 */ /* 0x040fe2000000000a */
[--C-:B------:R-:W-:Y:S02]  /*6330*/  HADD2.F32 R3, -RZ, R63.reuse.H0_H0 ;  /* 0x2000003fff037230 */ /* 0x100fe40000004100 */
[C---:B------:R-:W-:Y:S01]  /*6340*/  FFMA R15, R49.reuse, R0, R15 ;  /* 0x00000000310f7223 */ /* 0x040fe2000000000f */
[----:B------:R-:W-:Y:S02]  /*6350*/  HADD2.F32 R0, -RZ, R62.H1_H1 ;  /* 0x3000003eff007230 */ /* 0x000fe40000004100 */
[----:B------:R-:W-:Y:S01]  /*6360*/  FFMA R12, R49, R2, R12 ;  /* 0x00000002310c7223 */ /* 0x000fe2000000000c */
[--C-:B----4-:R-:W-:Y:S02]  /*6370*/  HADD2.F32 R2, -RZ, R68.reuse.H0_H0 ;  /* 0x20000044ff027230 */ /* 0x110fe40000004100 */
[C---:B------:R-:W-:Y:S01]  /*6380*/  FMUL R27, R47.reuse, R27 ;  /* 0x0000001b2f1b7220 */ /* 0x040fe20000400000 */
[----:B------:R-:W-:Y:S01]  /*6390*/  FMUL R31, R47, R31 ;  /* 0x0000001f2f1f7220 */ /* 0x000fe20000400000 */
[C---:B------:R-:W-:Y:S01]  /*63a0*/  FFMA R13, R49.reuse, R0, R13 ;  /* 0x00000000310d7223 */ /* 0x040fe2000000000d */
[----:B------:R-:W-:Y:S02]  /*63b0*/  HADD2.F32 R0, -RZ, R63.H1_H1 ;  /* 0x3000003fff007230 */ /* 0x000fe40000004100 */
[----:B------:R-:W-:Y:S01]  /*63c0*/  FFMA R14, R49, R3, R14 ;  /* 0x00000003310e7223 */ /* 0x000fe2000000000e */
[----:B------:R-:W-:Y:S01]  /*63d0*/  HADD2.F32 R3, -RZ, R68.H1_H1 ;  /* 0x30000044ff037230 */ /* 0x000fe20000004100 */
[----:B------:R-:W-:Y:S01]  /*63e0*/  F2FP.F16.F32.PACK_AB R54, R5, R4 ;  /* 0x000000040536723e */ /* 0x000fe200000000ff */
[----:B------:R-:W-:Y:S02]  /*63f0*/  HADD2.F32 R4, -RZ, R79.H0_H0 ;  /* 0x2000004fff047230 */ /* 0x000fe40000004100 */
[C---:B------:R-:W-:Y:S01]  /*6400*/  FFMA R19, R49.reuse, R0, R19 ;  /* 0x0000000031137223 */ /* 0x040fe20000000013 */
[--C-:B------:R-:W-:Y:S02]  /*6410*/  HADD2.F32 R0, -RZ, R69.reuse.H0_H0 ;  /* 0x20000045ff007230 */ /* 0x100fe40000004100 */
[C---:B------:R-:W-:Y:S01]  /*6420*/  FFMA R16, R49.reuse, R2, R16 ;  /* 0x0000000231107223 */ /* 0x040fe20000000010 */
[----:B------:R-:W-:Y:S01]  /*6430*/  FFMA R17, R49, R3, R17 ;  /* 0x0000000331117223 */ /* 0x000fe20000000011 */
[----:B------:R-:W-:Y:S01]  /*6440*/  HADD2.F32 R2, -RZ, R69.H1_H1 ;  /* 0x30000045ff027230 */ /* 0x000fe20000004100 */
[----:B------:R-:W-:Y:S01]  /*6450*/  F2FP.F16.F32.PACK_AB R55, R11, R6 ;  /* 0x000000060b37723e */ /* 0x000fe200000000ff */
[----:B------:R-:W-:Y:S01]  /*6460*/  FFMA R18, R49, R0, R18 ;  /* 0x0000000031127223 */ /* 0x000fe20000000012 */
[--C-:B------:R-:W-:Y:S01]  /*6470*/  HADD2.F32 R0, -RZ, R70.reuse.H0_H0 ;  /* 0x20000046ff007230 */ /* 0x100fe20000004100 */
[----:B------:R-:W-:Y:S01]  /*6480*/  F2FP.F16.F32.PACK_AB R8, R9, R8 ;  /* 0x000000080908723e */ /* 0x000fe200000000ff */
[C---:B------:R-:W-:Y:S01]  /*6490*/  FFMA R23, R49.reuse, R2, R23 ;  /* 0x0000000231177223 */ /* 0x040fe20000000017 */
[----:B------:R1:W-:Y:S01]  /*64a0*/  STSM.16.M88.4 [R107+0x400], R52 ;  /* 0x000400346b007844 */ /* 0x0003e20000000200 */
[----:B------:R-:W-:Y:S02]  /*64b0*/  HADD2.F32 R2, -RZ, R70.H1_H1 ;  /* 0x30000046ff027230 */ /* 0x000fe40000004100 */
[----:B------:R-:W-:Y:S01]  /*64c0*/  FFMA R20, R49, R0, R20 ;  /* 0x0000000031147223 */ /* 0x000fe20000000014 */
[--C-:B------:R-:W-:Y:S01]  /*64d0*/  HADD2.F32 R3, -RZ, R71.reuse.H0_H0 ;  /* 0x20000047ff037230 */ /* 0x100fe20000004100 */
[----:B------:R-:W-:Y:S01]  /*64e0*/  F2FP.F16.F32.PACK_AB R9, R15, R10 ;  /* 0x0000000a0f09723e */ /* 0x000fe200000000ff */
[----:B------:R-:W-:Y:S02]  /*64f0*/  HADD2.F32 R0, -RZ, R71.H1_H1 ;  /* 0x30000047ff007230 */ /* 0x000fe40000004100 */
[C---:B------:R-:W-:Y:S01]  /*6500*/  FFMA R21, R49.reuse, R2, R21 ;  /* 0x0000000231157223 */ /* 0x040fe20000000015 */
[--C-:B------:R-:W-:Y:S02]  /*6510*/  HADD2.F32 R2, -RZ, R76.reuse.H0_H0 ;  /* 0x2000004cff027230 */ /* 0x100fe40000004100 */
[C---:B------:R-:W-:Y:S01]  /*6520*/  FFMA R22, R49.reuse, R3, R22 ;  /* 0x0000000331167223 */ /* 0x040fe20000000016 */
[--C-:B------:R-:W-:Y:S02]  /*6530*/  HADD2.F32 R3, -RZ, R77.reuse.H0_H0 ;  /* 0x2000004dff037230 */ /* 0x100fe40000004100 */
[C---:B------:R-:W-:Y:S01]  /*6540*/  FFMA R27, R49.reuse, R0, R27 ;  /* 0x00000000311b7223 */ /* 0x040fe2000000001b */
[----:B------:R-:W-:Y:S02]  /*6550*/  HADD2.F32 R0, -RZ, R76.H1_H1 ;  /* 0x3000004cff007230 */ /* 0x000fe40000004100 */
[----:B------:R-:W-:Y:S01]  /*6560*/  FFMA R24, R49, R2, R24 ;  /* 0x0000000231187223 */ /* 0x000fe20000000018 */
[--C-:B------:R-:W-:Y:S02]  /*6570*/  HADD2.F32 R2, -RZ, R78.reuse.H0_H0 ;  /* 0x2000004eff027230 */ /* 0x100fe40000004100 */
[----:B------:R-:W-:Y:S01]  /*6580*/  FMUL R35, R47, R35 ;  /* 0x000000232f237220 */ /* 0x000fe20000400000 */
[----:B------:R-:W-:Y:S01]  /*6590*/  F2FP.F16.F32.PACK_AB R10, R13, R12 ;  /* 0x0000000c0d0a723e */ /* 0x000fe200000000ff */
[C---:B------:R-:W-:Y:S01]  /*65a0*/  FFMA R25, R49.reuse, R0, R25 ;  /* 0x0000000031197223 */ /* 0x040fe20000000019 */
[----:B------:R-:W-:Y:S02]  /*65b0*/  HADD2.F32 R0, -RZ, R77.H1_H1 ;  /* 0x3000004dff007230 */ /* 0x000fe40000004100 */
[----:B------:R-:W-:Y:S01]  /*65c0*/  FFMA R26, R49, R3, R26 ;  /* 0x00000003311a7223 */ /* 0x000fe2000000001a */
[----:B------:R-:W-:Y:S01]  /*65d0*/  HADD2.F32 R3, -RZ, R78.H1_H1 ;  /* 0x3000004eff037230 */ /* 0x000fe20000004100 */
[----:B------:R-:W-:Y:S01]  /*65e0*/  F2FP.F16.F32.PACK_AB R11, R19, R14 ;  /* 0x0000000e130b723e */ /* 0x000fe200000000ff */
[C---:B------:R-:W-:Y:S01]  /*65f0*/  FFMA R31, R49.reuse, R0, R31 ;  /* 0x00000000311f7223 */ /* 0x040fe2000000001f */
[----:B------:R-:W-:Y:S02]  /*6600*/  HADD2.F32 R0, -RZ, R79.H1_H1 ;  /* 0x3000004fff007230 */ /* 0x000fe40000004100 */
[C---:B------:R-:W-:Y:S01]  /*6610*/  FFMA R28, R49.reuse, R2, R28 ;  /* 0x00000002311c7223 */ /* 0x040fe2000000001c */
[----:B------:R1:W-:Y:S01]  /*6620*/  STSM.16.M88.4 [R106+0x400], R8 ;  /* 0x000400086a007844 */ /* 0x0003e20000000200 */
[----:B------:R-:W-:Y:S01]  /*6630*/  FFMA R29, R49, R3, R29 ;  /* 0x00000003311d7223 */ /* 0x000fe2000000001d */
[----:B------:R-:W-:Y:S01]  /*6640*/  F2FP.F16.F32.PACK_AB R16, R17, R16 ;  /* 0x000000101110723e */ /* 0x000fe200000000ff */
[----:B------:R-:W-:Y:S01]  /*6650*/  FFMA R30, R49, R4, R30 ;  /* 0x00000004311e7223 */ /* 0x000fe2000000001e */
[----:B------:R-:W-:Y:S01]  /*6660*/  F2FP.F16.F32.PACK_AB R17, R23, R18 ;  /* 0x000000121711723e */ /* 0x000fe200000000ff */
[----:B------:R-:W-:Y:S01]  /*6670*/  FFMA R35, R49, R0, R35 ;  /* 0x0000000031237223 */ /* 0x000fe20000000023 */
[----:B------:R-:W-:Y:S02]  /*6680*/  F2FP.F16.F32.PACK_AB R18, R21, R20 ;  /* 0x000000141512723e */ /* 0x000fe400000000ff */
[----:B------:R-:W-:Y:S02]  /*6690*/  F2FP.F16.F32.PACK_AB R19, R27, R22 ;  /* 0x000000161b13723e */ /* 0x000fe400000000ff */
[----:B------:R-:W-:Y:S02]  /*66a0*/  F2FP.F16.F32.PACK_AB R24, R25, R24 ;  /* 0x000000181918723e */ /* 0x000fe400000000ff */
[----:B------:R-:W-:Y:S01]  /*66b0*/  F2FP.F16.F32.PACK_AB R25, R31, R26 ;  /* 0x0000001a1f19723e */ /* 0x000fe200000000ff */
[----:B------:R1:W-:Y:S01]  /*66c0*/  STSM.16.M88.4 [R108], R16 ;  /* 0x000000106c007844 */ /* 0x0003e20000000200 */
[----:B------:R-:W-:Y:S02]  /*66d0*/  F2FP.F16.F32.PACK_AB R26, R29, R28 ;  /* 0x0000001c1d1a723e */ /* 0x000fe400000000ff */
[----:B------:R-:W-:Y:S05]  /*66e0*/  F2FP.F16.F32.PACK_AB R27, R35, R30 ;  /* 0x0000001e231b723e */ /* 0x000fea00000000ff */
[----:B------:R1:W-:Y:S01]  /*66f0*/  STSM.16.M88.4 [R109], R24 ;  /* 0x000000186d007844 */ /* 0x0003e20000000200 */
[----:B------:R-:W-:Y:S01]  /*6700*/  @!PT LDS RZ, [RZ] ;  /* 0x00000000fffff984 */ /* 0x000fe20000000800 */
[----:B------:R-:W-:Y:S01]  /*6710*/  @!PT LDS RZ, [RZ] ;  /* 0x00000000fffff984 */ /* 0x000fe20000000800 */
[----:B------:R-:W-:Y:S01]  /*6720*/  @!PT LDS RZ, [RZ] ;  /* 0x00000000fffff984 */ /* 0x000fe20000000800 */
[----:B------:R-:W-:Y:S01]  /*6730*/  @!PT LDS RZ, [RZ] ;  /* 0x00000000fffff984 */ /* 0x000fe20000000800 */
[----:B------:R2:W-:Y:S07]  /*6740*/  MEMBAR.ALL.CTA ;  /* 0x0000000000007992 */ /* 0x0005ee0000008000 */
[----:B--2---:R-:W2:Y:S02]  /*6750*/  FENCE.VIEW.ASYNC.S ;  /* 0x00000000000073c6 */ /* 0x004ea40000000000 */
[----:B--2---:R-:W-:Y:S06]  /*6760*/  BAR.SYNC.DEFER_BLOCKING 0x1, 0x80 ;  /* 0x0042000000007b1d */ /* 0x004fec0000010000 */
[----:B------:R-:W-:Y:S05]  /*6770*/  @P0 BRA `(.L_x_105) ;  /* 0x0000000000280947 */ /* 0x000fea0003800000 */
[----:B------:R-:W-:Y:S02]  /*6780*/  UIADD3 UR4, UPT, UPT, UR48, 0x400, URZ ;  /* 0x0000040030047890 */ /* 0x000fe4000fffe0ff */
[----:B------:R-:W-:Y:S01]  /*6790*/  UIADD3 UR6, UP0, UPT, UR52, 0x680, URZ ;  /* 0x0000068034067890 */ /* 0x000fe2000ff1e0ff */
[----:B------:R-:W-:Y:S03]  /*67a0*/  UMOV UR43, UR36 ;  /* 0x00000024002b7c82 */ /* 0x000fe60008000000 */
[----:B------:R-:W-:Y:S01]  /*67b0*/  MOV R94, UR4 ;  /* 0x00000004005e7c02 */ /* 0x000fe20008000f00 */
[----:B------:R-:W-:Y:S03]  /*67c0*/  UIADD3.X UR7, UPT, UPT, URZ, UR53, URZ, UP0, !UPT ;  /* 0x00000035ff077290 */ /* 0x000fe600087fe4ff */
[----:B------:R-:W-:Y:S11]  /*67d0*/  R2UR UR40, R94 ;  /* 0x000000005e2872ca */ /* 0x000ff600000e0000 */
[----:B------:R-:W-:Y:S02]  /*67e0*/  @!UPT UIADD3 URZ, UPT, UPT, URZ, URZ, URZ ;  /* 0x000000fffffff290 */ /* 0x000fe4000fffe0ff */
[----:B------:R2:W-:Y:S01]  /*67f0*/  UTMASTG.3D [UR40], [UR6] ;  /* 0x00000028060073b5 */ /* 0x0005e20008010000 */
[----:B------:R0:W-:Y:S01]  /*6800*/  UTMACMDFLUSH ;  /* 0x00000000000079b7 */ /* 0x0001e20000000000 */
[----:B--2---:R-:W-:Y:S04]  /*6810*/  DEPBAR.LE SB0, 0x1 ;  /* 0x000080400000791a */ /* 0x004fe80000000000 */
.L_x_105:
[----:B------:R-:W-:Y:S05]  /*6820*/  BSYNC.RECONVERGENT B0 ;  /* 0x0000000000007941 */ /* 0x000fea0003800200 */
.L_x_104:
[----:B------:R-:W-:Y:S01]  /*6830*/  BAR.SYNC.DEFER_BLOCKING 0x1, 0x80 ;  /* 0x0042000000007b1d */ /* 0x000fe20000010000 */
[----:B------:R-:W-:Y:S01]  /*6840*/  ISETP.NE.AND P1, PT, R105, RZ, PT ;  /* 0x000000ff6900720c */ /* 0x000fe20003f25270 */
[----:B------:R-:W-:Y:S01]  /*6850*/  UISETP.NE.AND UP0, UPT, UR49, URZ, UPT ;  /* 0x000000ff3100728c */ /* 0x000fe2000bf05270 */
[----:B------:R-:W-:Y:S11]  /*6860*/  LEA R2, R65, UR48, 0x3 ;  /* 0x0000003041027c11 */ /* 0x000ff6000f8e18ff */
[----:B------:R-:W-:Y:S01]  /*6870*/  @P1 SHF.L.U32 R3, R98, 0x1f, RZ ;  /* 0x0000001f62031819 */ /* 0x000fe200000006ff */
[----:B------:R-:W-:Y:S06]  /*6880*/  BRA.U !UP0, `(.L_x_106) ;  /* 0x0000000108247547 */ /* 0x000fec000b800000 */
[----:B------:R-:W-:Y:S01]  /*6890*/  IMAD.U32 R4, RZ, RZ, UR51 ;  /* 0x00000033ff047e24 */ /* 0x000fe2000f8e00ff */
[----:B------:R-:W-:Y:S01]  /*68a0*/  MOV R0, UR37 ;  /* 0x0000002500007c02 */ /* 0x000fe20008000f00 */
[----:B------:R-:W-:Y:S03]  /*68b0*/  UIADD3 UR51, UPT, UPT, UR51, 0x1, URZ ;  /* 0x0000000133337890 */ /* 0x000fe6000fffe0ff */
[----:B------:R-:W-:Y:S01]  /*68c0*/  @P1 LEA R4, R4, UR48, 0x3 ;  /* 0x0000003004041c11 */ /* 0x000fe2000f8e18ff */
[----:B------:R-:W-:Y:S04]  /*68d0*/  UISETP.NE.AND UP0, UPT, UR51, 0x4, UPT ;  /* 0x000000043300788c */ /* 0x000fe8000bf05270 */
[----:B------:R-:W-:Y:S01]  /*68e0*/  @P1 VIADD R4, R4, 0xb0 ;  /* 0x000000b004041836 */ /* 0x000fe20000000000 */
[----:B------:R-:W-:Y:S04]  /*68f0*/  USEL UR51, UR51, URZ, UP0 ;  /* 0x000000ff33337287 */ /* 0x000fe80008000000 */
[----:B------:R-:W-:Y:S04]  /*6900*/  @P1 PRMT R0, R0, 0x654, R4 ;  /* 0x0000065400001816 */ /* 0x000fe80000000004 */
[----:B------:R2:W-:Y:S04]  /*6910*/  @P1 SYNCS.ARRIVE.TRANS64.RED.A1T0 RZ, [R0+URZ], RZ ;  /* 0x000000ff00ff19a7 */ /* 0x0005e800081004ff */
.L_x_106:
[----:B------:R-:W3:Y:S01]  /*6920*/  @P1 SYNCS.PHASECHK.TRANS64.TRYWAIT P0, [R2+URZ+0x90], R3 ;  /* 0x00009003020015a7 */ /* 0x000ee200080011ff */
[----:B------:R-:W-:Y:S01]  /*6930*/  BSSY B1, `(.L_x_107) ;  /* 0x0000017000017945 */ /* 0x000fe20003800000 */
[----:B---3--:R-:W-:Y:S03]  /*6940*/  @P1 SEL R67, RZ, 0x1, !P0 ;  /* 0x00000001ff431807 */ /* 0x008fe60004000000 */
[----:B------:R-:W-:Y:S05]  /*6950*/  @!P1 BRA `(.L_x_108) ;  /* 0x0000000000509947 */ /* 0x000fea0003800000 */
[----:B------:R-:W-:Y:S01]  /*6960*/  ISETP.NE.AND P1, PT, R72, RZ, PT ;  /* 0x000000ff4800720c */ /* 0x000fe20003f25270 */
[----:B------:R-:W-:Y:S01]  /*6970*/  BSSY B0, `(.L_x_109) ;  /* 0x000000a000007945 */ /* 0x000fe20003800000 */
[----:B------:R-:W-:Y:S11]  /*6980*/  ISETP.NE.AND P0, PT, R67, RZ, PT ;  /* 0x000000ff4300720c */ /* 0x000ff60003f05270 */
[----:B------:R-:W-:Y:S04]  /*6990*/  @P1 IMAD R5, R65, 0x2000, R66 ;  /* 0x0000200041051824 */ /* 0x000fe800078e0242 */
[----:B------:R-:W-:Y:S05]  /*69a0*/  @P1 VIADD R4, R5, UR48 ;  /* 0x0000003005041c36 */ /* 0x000fea0008000000 */
[----:B------:R-:W-:Y:S01]  /*69b0*/  @P1 IADD3 R3, PT, PT, R73, R4, RZ ;  /* 0x0000000449031210 */ /* 0x000fe20007ffe0ff */
[----:B------:R-:W-:Y:S01]  /*69c0*/  @P1 IMAD.IADD R4, R99, 0x1, R4 ;  /* 0x0000000163041824 */ /* 0x000fe200078e0204 */
[----:B------:R-:W-:Y:S06]  /*69d0*/  @P0 BRA `(.L_x_110) ;  /* 0x00000000000c0947 */ /* 0x000fec0003800000 */
[----:B--2---:R-:W-:Y:S04]  /*69e0*/  SHF.L.U32 R0, R98, 0x1f, RZ ;  /* 0x0000001f62007819 */ /* 0x004fe800000006ff */
[----:B------:R-:W2:Y:S02]  /*69f0*/  SYNCS.PHASECHK.TRANS64.TRYWAIT P0, [R2+URZ+0x90], R0 ;  /* 0x00009000020075a7 */ /* 0x000ea400080011ff */
[----:B--2---:R-:W-:Y:S05]  /*6a00*/  @!P0 BRA `(.L_x_111) ;  /* 0x0000003000ec8947 */ /* 0x004fea0003800000 */
.L_x_110:
[----:B------:R-:W-:Y:S05]  /*6a10*/  BSYNC B0 ;  /* 0x0000000000007941 */ /* 0x000fea0003800000 */
.L_x_109:
[----:B------:R-:W-:Y:S02]  /*6a20*/  ISETP.NE.AND P0, PT, R72, RZ, PT ;  /* 0x000000ff4800720c */ /* 0x000fe40003f05270 */
[----:B------:R-:W-:Y:S11]  /*6a30*/  IADD3 R65, PT, PT, R65, 0x1, RZ ;  /* 0x0000000141417810 */ /* 0x000ff60007ffe0ff */
[----:B--2---:R-:W-:Y:S01]  /*6a40*/  @P0 IMAD.IADD R0, R99, 0x1, R3 ;  /* 0x0000000163000824 */ /* 0x004fe200078e0203 */
[----:B------:R-:W-:Y:S05]  /*6a50*/  @P0 WARPSYNC.ALL ;  /* 0x0000000000000948 */ /* 0x000fea0003800000 */
[----:B------:R3:W4:Y:S04]  /*6a60*/  @P0 LDSM.16.M88.4 R56, [R5+UR48+0x400] ;  /* 0x000400300538083b */ /* 0x0007280008000200 */
[----:B------:R3:W2:Y:S04]  /*6a70*/  @P0 LDSM.16.M88.4 R60, [R4+0x400] ;  /* 0x00040000043c083b */ /* 0x0006a80000000200 */
[----:B------:R3:W1:Y:S04]  /*6a80*/  @P0 LDSM.16.M88.4 R68, [R3+0x400] ;  /* 0x000400000344083b */ /* 0x0006680000000200 */
[----:B------:R3:W1:Y:S02]  /*6a90*/  @P0 LDSM.16.M88.4 R76, [R0+0x400] ;  /* 0x00040000004c083b */ /* 0x0006640000000200 */
.L_x_108:
[----:B------:R-:W-:Y:S05]  /*6aa0*/  BSYNC B1 ;  /* 0x0000000000017941 */ /* 0x000fea0003800000 */
.L_x_107:
[----:B--23--:R-:W-:Y:S05]  /*6ab0*/  VIADD R0, R48, 0x40 ;  /* 0x0000004030007836 */ /* 0x00cfea0000000000 */
[----:B------:R-:W-:Y:S04]  /*6ac0*/  SHF.R.U32.HI R0, RZ, 0x15, R0 ;  /* 0x00000015ff007819 */ /* 0x000fe80000011600 */
[----:B------:R-:W-:Y:S11]  /*6ad0*/  LOP3.LUT P0, RZ, R0, 0x3, R93, 0x48, !PT ;  /* 0x0000000300ff7812 */ /* 0x000ff6000780485d */
[----:B------:R-:W-:Y:S02]  /*6ae0*/  @!UPT UIADD3 URZ, UPT, UPT, URZ, URZ, URZ ;  /* 0x000000fffffff290 */ /* 0x000fe4000fffe0ff */
[----:B------:R-:W-:Y:S05]  /*6af0*/  @!P0 BRA `(.L_x_112) ;  /* 0x0000000000408947 */ /* 0x000fea0003800000 */
[----:B------:R-:W2:Y:S01]  /*6b00*/  LDCU.64 UR8, c[0x4][0x70] ;  /* 0x01000e00ff0877ac */ /* 0x000ea20008000a00 */
[----:B------:R-:W-:Y:S01]  /*6b10*/  MOV R3, 0x0 ;  /* 0x0000000000037802 */ /* 0x000fe20000000f00 */
[----:B------:R-:W-:Y:S02]  /*6b20*/  HFMA2 R12, -RZ, RZ, 0, 5.9604644775390625e-08 ;  /* 0x00000001ff0c7431 */ /* 0x000fe400000001ff */
[----:B-1----:R-:W-:Y:S02]  /*6b30*/  IMAD.MOV.U32 R8, RZ, RZ, 0x192 ;  /* 0x00000192ff087424 */ /* 0x002fe400078e00ff */
[----:B------:R-:W-:Y:S01]  /*6b40*/  IMAD.MOV.U32 R13, RZ, RZ, RZ ;  /* 0x000000ffff0d7224 */ /* 0x000fe200078e00ff */
[----:B------:R-:W1:Y:S01]  /*6b50*/  LDCU.64 UR6, c[0x4][0x78] ;  /* 0x01000f00ff0677ac */ /* 0x000e620008000a00 */
[----:B------:R-:W3:Y:S01]  /*6b60*/  LDC.64 R2, c[0x4][R3] ;  /* 0x0100000003027b82 */ /* 0x000ee20000000a00 */
[----:B------:R-:W5:Y:S01]  /*6b70*/  LDCU.64 UR4, c[0x4][0x10] ;  /* 0x01000200ff0477ac */ /* 0x000f620008000a00 */
[----:B--2---:R-:W-:Y:S01]  /*6b80*/  MOV R5, UR9 ;  /* 0x0000000900057c02 */ /* 0x004fe20008000f00 */
[----:B------:R-:W-:Y:S01]  /*6b90*/  IMAD.U32 R4, RZ, RZ, UR8 ;  /* 0x00000008ff047e24 */ /* 0x000fe2000f8e00ff */
[----:B-1----:R-:W-:Y:S01]  /*6ba0*/  MOV R7, UR7 ;  /* 0x0000000700077c02 */ /* 0x002fe20008000f00 */
[----:B------:R-:W-:Y:S01]  /*6bb0*/  IMAD.U32 R6, RZ, RZ, UR6 ;  /* 0x00000006ff067e24 */ /* 0x000fe2000f8e00ff */
[----:B-----5:R-:W-:Y:S01]  /*6bc0*/  MOV R11, UR5 ;  /* 0x00000005000b7c02 */ /* 0x020fe20008000f00 */
[----:B------:R-:W-:Y:S02]  /*6bd0*/  IMAD.U32 R10, RZ, RZ, UR4 ;  /* 0x00000004ff0a7e24 */ /* 0x000fe4000f8e00ff */
[----:B------:R-:W-:Y:S07]  /*6be0*/  LEPC R20, `(.L_x_112) ;  /* 0x000000001014794e */ /* 0x000fee0000000000 */
[----:B---34-:R-:W-:Y:S05]  /*6bf0*/  CALL.ABS.NOINC R2 ;  /* 0x0000000002007343 */ /* 0x018fea0003c00000 */
.L_x_112:
[----:B------:R-:W-:Y:S05]  /*6c00*/  WARPSYNC.ALL ;  /* 0x0000000000007948 */ /* 0x000fea0003800000 */
[----:B------:R-:W-:Y:S01]  /*6c10*/  R2UR UR4, R48 ;  /* 0x00000000300472ca */ /* 0x000fe200000e0000 */
[--C-:B----4-:R-:W-:Y:S01]  /*6c20*/  HADD2.F32 R3, -RZ, R56.reuse.H0_H0 ;  /* 0x20000038ff037230 */ /* 0x110fe20000004100 */
[----:B------:R-:W-:Y:S01]  /*6c30*/  ISETP.NE.AND P6, PT, R105, RZ, PT ;  /* 0x000000ff6900720c */ /* 0x000fe20003fc5270 */
[--C-:B------:R-:W-:Y:S01]  /*6c40*/  HADD2.F32 R51, -RZ, R57.reuse.H1_H1 ;  /* 0x30000039ff337230 */ /* 0x100fe20000004100 */
[----:B------:R-:W-:Y:S01]  /*6c50*/  MOV R50, UR51 ;  /* 0x0000003300327c02 */ /* 0x000fe20008000f00 */
[----:B------:R-:W-:Y:S01]  /*6c60*/  BSSY.RECONVERGENT B0, `(.L_x_113) ;  /* 0x000008c000007945 */ /* 0x000fe20003800200 */
[----:B------:R-:W-:Y:S02]  /*6c70*/  MOV R74, UR37 ;  /* 0x00000025004a7c02 */ /* 0x000fe40008000f00 */
[----:B------:R-:W-:Y:S05]  /*6c80*/  ISETP.NE.AND P0, PT, R101, RZ, PT ;  /* 0x000000ff6500720c */ /* 0x000fea0003f05270 */
[----:B-1----:R-:W1:Y:S02]  /*6c90*/  LDTM.16dp256bit.x8 R4, tmem[UR4+0x40] ;  /* 0x00004004000479ee */ /* 0x002e6400081a0000 */
[----:B------:R-:W-:Y:S04]  /*6ca0*/  @P6 LEA R50, R50, UR48, 0x3 ;  /* 0x0000003032326c11 */ /* 0x000fe8000f8e18ff */
[----:B------:R-:W-:Y:S04]  /*6cb0*/  @P6 IADD3 R50, PT, PT, R50, 0xb0, RZ ;  /* 0x000000b032326810 */ /* 0x000fe80007ffe0ff */
[----:B------:R-:W-:Y:S01]  /*6cc0*/  @P6 PRMT R74, R74, 0x654, R50 ;  /* 0x000006544a4a6816 */ /* 0x000fe20000000032 */
[----:B------:R-:W-:Y:S02]  /*6cd0*/  HADD2.F32 R50, -RZ, R57.H0_H0 ;  /* 0x20000039ff327230 */ /* 0x000fe40000004100 */
[C---:B-1----:R-:W-:Y:S01]  /*6ce0*/  FMUL R0, R47.reuse, R4 ;  /* 0x000000042f007220 */ /* 0x042fe20000400000 */
[----:B------:R-:W-:Y:S02]  /*6cf0*/  HADD2.F32 R4, -RZ, R56.H1_H1 ;  /* 0x30000038ff047230 */ /* 0x000fe40000004100 */
[C---:B------:R-:W-:Y:S01]  /*6d00*/  FMUL R2, R47.reuse, R5 ;  /* 0x000000052f027220 */ /* 0x040fe20000400000 */
[----:B------:R-:W-:Y:S01]  /*6d10*/  FMUL R7, R47, R7 ;  /* 0x000000072f077220 */ /* 0x000fe20000400000 */
[----:B------:R-:W-:Y:S01]  /*6d20*/  FFMA R0, R49, R3, R0 ;  /* 0x0000000331007223 */ /* 0x000fe20000000000 */
[----:B------:R-:W-:Y:S01]  /*6d30*/  FMUL R3, R47, R6 ;  /* 0x000000062f037220 */ /* 0x000fe20000400000 */
[----:B------:R-:W-:Y:S01]  /*6d40*/  FFMA R2, R49, R4, R2 ;  /* 0x0000000431027223 */ /* 0x000fe20000000002 */
[C---:B------:R-:W-:Y:S01]  /*6d50*/  FMUL R4, R47.reuse, R8 ;  /* 0x000000082f047220 */ /* 0x040fe20000400000 */
[----:B------:R-:W-:Y:S01]  /*6d60*/  FMUL R8, R47, R12 ;  /* 0x0000000c2f087220 */ /* 0x000fe20000400000 */
[----:B------:R-:W-:Y:S01]  /*6d70*/  FFMA R3, R49, R50, R3 ;  /* 0x0000003231037223 */ /* 0x000fe20000000003 */
[C---:B------:R-:W-:Y:S01]  /*6d80*/  FMUL R12, R47.reuse, R16 ;  /* 0x000000102f0c7220 */ /* 0x040fe20000400000 */
[C---:B------:R-:W-:Y:S01]  /*6d90*/  FMUL R16, R47.reuse, R20 ;  /* 0x000000142f107220 */ /* 0x040fe20000400000 */
[C---:B------:R-:W-:Y:S01]  /*6da0*/  FMUL R20, R47.reuse, R24 ;  /* 0x000000182f147220 */ /* 0x040fe20000400000 */
[C---:B------:R-:W-:Y:S01]  /*6db0*/  FMUL R24, R47.reuse, R28 ;  /* 0x0000001c2f187220 */ /* 0x040fe20000400000 */
[C---:B------:R-:W-:Y:S01]  /*6dc0*/  FMUL R28, R47.reuse, R32 ;  /* 0x000000202f1c7220 */ /* 0x040fe20000400000 */
[--C-:B------:R-:W-:Y:S01]  /*6dd0*/  HADD2.F32 R32, -RZ, R58.reuse.H0_H0 ;  /* 0x2000003aff207230 */ /* 0x100fe20000004100 */
[----:B------:R-:W-:Y:S01]  /*6de0*/  F2FP.F16.F32.PACK_AB R52, R2, R0 ;  /* 0x000000000234723e */ /* 0x000fe200000000ff */
[----:B------:R-:W-:Y:S02]  /*6df0*/  HADD2.F32 R0, -RZ, R58.H1_H1 ;  /* 0x3000003aff007230 */ /* 0x000fe40000004100 */
[----:B------:R-:W-:Y:S01]  /*6e00*/  FMUL R5, R47, R9 ;  /* 0x000000092f057220 */ /* 0x000fe20000400000 */
[--C-:B------:R-:W-:Y:S02]  /*6e10*/  HADD2.F32 R2, -RZ, R59.reuse.H0_H0 ;  /* 0x2000003bff027230 */ /* 0x100fe40000004100 */
[C---:B------:R-:W-:Y:S01]  /*6e20*/  FFMA R7, R49.reuse, R51, R7 ;  /* 0x0000003331077223 */ /* 0x040fe20000000007 */
[C---:B------:R-:W-:Y:S01]  /*6e30*/  FFMA R4, R49.reuse, R32, R4 ;  /* 0x0000002031047223 */ /* 0x040fe20000000004 */
[----:B------:R-:W-:Y:S02]  /*6e40*/  HADD2.F32 R32, -RZ, R59.H1_H1 ;  /* 0x3000003bff207230 */ /* 0x000fe40000004100 */
[----:B------:R-:W-:Y:S01]  /*6e50*/  FFMA R5, R49, R0, R5 ;  /* 0x0000000031057223 */ /* 0x000fe20000000005 */
[--C-:B------:R-:W-:Y:S01]  /*6e60*/  HADD2.F32 R0, -RZ, R60.reuse.H0_H0 ;  /* 0x2000003cff007230 */ /* 0x100fe20000004100 */
[----:B------:R-:W-:Y:S01]  /*6e70*/  F2FP.F16.F32.PACK_AB R53, R7, R3 ;  /* 0x000000030735723e */ /* 0x000fe200000000ff */
[----:B------:R-:W-:Y:S01]  /*6e80*/  FMUL R6, R47, R10 ;  /* 0x0000000a2f067220 */ /* 0x000fe20000400000 */
[----:B------:R-:W-:Y:S01]  /*6e90*/  HADD2.F32 R3, -RZ, R61.H0_H0 ;  /* 0x2000003dff037230 */ /* 0x000fe20000004100 */
[----:B------:R-:W-:Y:S01]  /*6ea0*/  F2FP.F16.F32.PACK_AB R54, R5, R4 ;  /* 0x000000040536723e */ /* 0x000fe200000000ff */
[----:B------:R-:W-:Y:S01]  /*6eb0*/  FMUL R11, R47, R11 ;  /* 0x0000000b2f0b7220 */ /* 0x000fe20000400000 */
[----:B------:R-:W-:Y:S01]  /*6ec0*/  FFMA R6, R49, R2, R6 ;  /* 0x0000000231067223 */ /* 0x000fe20000000006 */
[----:B------:R-:W-:Y:S02]  /*6ed0*/  HADD2.F32 R2, -RZ, R60.H1_H1 ;  /* 0x3000003cff027230 */ /* 0x000fe40000004100 */
[----:B------:R-:W-:Y:S01]  /*6ee0*/  FMUL R9, R47, R13 ;  /* 0x0000000d2f097220 */ /* 0x000fe20000400000 */
[C---:B------:R-:W-:Y:S01]  /*6ef0*/  FFMA R11, R49.reuse, R32, R11 ;  /* 0x00000020310b7223 */ /* 0x040fe2000000000b */
[----:B------:R-:W-:Y:S02]  /*6f00*/  HADD2.F32 R4, -RZ, R77.H0_H0 ;  /* 0x2000004dff047230 */ /* 0x000fe40000004100 */
[C---:B------:R-:W-:Y:S01]  /*6f10*/  FFMA R8, R49.reuse, R0, R8 ;  /* 0x0000000031087223 */ /* 0x040fe20000000008 */
[----:B------:R-:W-:Y:S01]  /*6f20*/  FFMA R9, R49, R2, R9 ;  /* 0x0000000231097223 */ /* 0x000fe20000000009 */
[----:B------:R-:W-:Y:S01]  /*6f30*/  HADD2.F32 R0, -RZ, R61.H1_H1 ;  /* 0x3000003dff007230 */ /* 0x000fe20000004100 */
[----:B------:R-:W-:Y:S01]  /*6f40*/  F2FP.F16.F32.PACK_AB R55, R11, R6 ;  /* 0x000000060b37723e */ /* 0x000fe200000000ff */
[C---:B------:R-:W-:Y:S01]  /*6f50*/  FMUL R10, R47.reuse, R14 ;  /* 0x0000000e2f0a7220 */ /* 0x040fe20000400000 */
[----:B------:R-:W-:Y:S01]  /*6f60*/  FMUL R15, R47, R15 ;  /* 0x0000000f2f0f7220 */ /* 0x000fe20000400000 */
[--C-:B------:R-:W-:Y:S01]  /*6f70*/  HADD2.F32 R2, -RZ, R62.reuse.H0_H0 ;  /* 0x2000003eff027230 */ /* 0x100fe20000004100 */
[----:B------:R-:W-:Y:S01]  /*6f80*/  F2FP.F16.F32.PACK_AB R8, R9, R8 ;  /* 0x000000080908723e */ /* 0x000fe200000000ff */
[----:B------:R1:W-:Y:S01]  /*6f90*/  STSM.16.M88.4 [R107+0x2400], R52 ;  /* 0x002400346b007844 */ /* 0x0003e20000000200 */
[C---:B------:R-:W-:Y:S01]  /*6fa0*/  FFMA R10, R49.reuse, R3, R10 ;  /* 0x00000003310a7223 */ /* 0x040fe2000000000a */
[C---:B------:R-:W-:Y:S01]  /*6fb0*/  FFMA R15, R49.reuse, R0, R15 ;  /* 0x00000000310f7223 */ /* 0x040fe2000000000f */
[----:B------:R-:W-:Y:S02]  /*6fc0*/  HADD2.F32 R3, -RZ, R62.H1_H1 ;  /* 0x3000003eff037230 */ /* 0x000fe40000004100 */
[----:B------:R-:W-:Y:S01]  /*6fd0*/  FFMA R12, R49, R2, R12 ;  /* 0x00000002310c7223 */ /* 0x000fe2000000000c */
[----:B------:R-:W-:Y:S01]  /*6fe0*/  FMUL R13, R47, R17 ;  /* 0x000000112f0d7220 */ /* 0x000fe20000400000 */
[--C-:B------:R-:W-:Y:S01]  /*6ff0*/  HADD2.F32 R0, -RZ, R63.reuse.H0_H0 ;  /* 0x2000003fff007230 */ /* 0x100fe20000004100 */
[----:B------:R-:W-:Y:S01]  /*7000*/  F2FP.F16.F32.PACK_AB R9, R15, R10 ;  /* 0x0000000a0f09723e */ /* 0x000fe200000000ff */
[----:B------:R-:W-:Y:S01]  /*7010*/  FMUL R14, R47, R18 ;  /* 0x000000122f0e7220 */ /* 0x000fe20000400000 */
[----:B------:R-:W-:Y:S01]  /*7020*/  FFMA R13, R49, R3, R13 ;  /* 0x00000003310d7223 */ /* 0x000fe2000000000d */
[----:B------:R-:W-:Y:S02]  /*7030*/  HADD2.F32 R2, -RZ, R63.H1_H1 ;  /* 0x3000003fff027230 */ /* 0x000fe40000004100 */
[----:B------:R-:W-:Y:S01]  /*7040*/  FMUL R19, R47, R19 ;  /* 0x000000132f137220 */ /* 0x000fe20000400000 */
[----:B------:R-:W-:Y:S01]  /*7050*/  FFMA R14, R49, R0, R14 ;  /* 0x00000000310e7223 */ /* 0x000fe2000000000e */
[--C-:B------:R-:W-:Y:S01]  /*7060*/  HADD2.F32 R0, -RZ, R68.reuse.H0_H0 ;  /* 0x20000044ff007230 */ /* 0x100fe20000004100 */
[----:B------:R-:W-:Y:S01]  /*7070*/  F2FP.F16.F32.PACK_AB R10, R13, R12 ;  /* 0x0000000c0d0a723e */ /* 0x000fe200000000ff */
[----:B------:R-:W-:Y:S01]  /*7080*/  FFMA R19, R49, R2, R19 ;  /* 0x0000000231137223 */ /* 0x000fe20000000013 */
[----:B------:R-:W-:Y:S02]  /*7090*/  HADD2.F32 R2, -RZ, R68.H1_H1 ;  /* 0x30000044ff027230 */ /* 0x000fe40000004100 */
[----:B------:R-:W-:Y:S01]  /*70a0*/  FMUL R17, R47, R21 ;  /* 0x000000152f117220 */ /* 0x000fe20000400000 */
[----:B------:R-:W-:Y:S01]  /*70b0*/  FFMA R16, R49, R0, R16 ;  /* 0x0000000031107223 */ /* 0x000fe20000000010 */
[--C-:B------:R-:W-:Y:S01]  /*70c0*/  HADD2.F32 R3, -RZ, R69.reuse.H0_H0 ;  /* 0x20000045ff037230 */ /* 0x100fe20000004100 */
[----:B------:R-:W-:Y:S01]  /*70d0*/  F2FP.F16.F32.PACK_AB R11, R19, R14 ;  /* 0x0000000e130b723e */ /* 0x000fe200000000ff */
[----:B------:R-:W-:Y:S01]  /*70e0*/  FFMA R17, R49, R2, R17 ;  /* 0x0000000231117223 */ /* 0x000fe20000000011 */
[C---:B------:R-:W-:Y:S01]  /*70f0*/  FMUL R18, R47.reuse, R22 ;  /* 0x000000162f127220 */ /* 0x040fe20000400000 */
[----:B------:R-:W-:Y:S02]  /*7100*/  HADD2.F32 R0, -RZ, R69.H1_H1 ;  /* 0x30000045ff007230 */ /* 0x000fe40000004100 */
[----:B------:R-:W-:Y:S01]  /*7110*/  FMUL R23, R47, R23 ;  /* 0x000000172f177220 */ /* 0x000fe20000400000 */
[----:B------:R1:W-:Y:S01]  /*7120*/  STSM.16.M88.4 [R106+0x2400], R8 ;  /* 0x002400086a007844 */ /* 0x0003e20000000200 */
[----:B------:R-:W-:Y:S01]  /*7130*/  F2FP.F16.F32.PACK_AB R16, R17, R16 ;  /* 0x000000101110723e */ /* 0x000fe200000000ff */
[C---:B------:R-:W-:Y:S01]  /*7140*/  FFMA R18, R49.reuse, R3, R18 ;  /* 0x0000000331127223 */ /* 0x040fe20000000012 */
[----:B------:R-:W-:Y:S01]  /*7150*/  FFMA R23, R49, R0, R23 ;  /* 0x0000000031177223 */ /* 0x000fe20000000017 */
[--C-:B------:R-:W-:Y:S02]  /*7160*/  HADD2.F32 R2, -RZ, R70.reuse.H0_H0 ;  /* 0x20000046ff027230 */ /* 0x100fe40000004100 */
[C---:B------:R-:W-:Y:S01]  /*7170*/  FMUL R21, R47.reuse, R25 ;  /* 0x000000192f157220 */ /* 0x040fe20000400000 */
[----:B------:R-:W-:Y:S02]  /*7180*/  HADD2.F32 R0, -RZ, R70.H1_H1 ;  /* 0x30000046ff007230 */ /* 0x000fe40000004100 */
[----:B------:R-:W-:Y:S01]  /*7190*/  FMUL R22, R47, R26 ;  /* 0x0000001a2f167220 */ /* 0x000fe20000400000 */
[--C-:B------:R-:W-:Y:S02]  /*71a0*/  HADD2.F32 R3, -RZ, R71.reuse.H0_H0 ;  /* 0x20000047ff037230 */ /* 0x100fe40000004100 */
[----:B------:R-:W-:Y:S01]  /*71b0*/  FFMA R20, R49, R2, R20 ;  /* 0x0000000231147223 */ /* 0x000fe20000000014 */
[----:B------:R-:W-:Y:S01]  /*71c0*/  FMUL R27, R47, R27 ;  /* 0x0000001b2f1b7220 */ /* 0x000fe20000400000 */
[C---:B------:R-:W-:Y:S01]  /*71d0*/  FFMA R21, R49.reuse, R0, R21 ;  /* 0x0000000031157223 */ /* 0x040fe20000000015 */
[----:B------:R-:W-:Y:S02]  /*71e0*/  HADD2.F32 R0, -RZ, R71.H1_H1 ;  /* 0x30000047ff007230 */ /* 0x000fe40000004100 */
[----:B------:R-:W-:Y:S01]  /*71f0*/  FFMA R22, R49, R3, R22 ;  /* 0x0000000331167223 */ /* 0x000fe20000000016 */
[--C-:B------:R-:W-:Y:S02]  /*7200*/  HADD2.F32 R2, -RZ, R76.reuse.H0_H0 ;  /* 0x2000004cff027230 */ /* 0x100fe40000004100 */
[C---:B------:R-:W-:Y:S01]  /*7210*/  FMUL R25, R47.reuse, R29 ;  /* 0x0000001d2f197220 */ /* 0x040fe20000400000 */
[----:B------:R-:W-:Y:S02]  /*7220*/  HADD2.F32 R3, -RZ, R76.H1_H1 ;  /* 0x3000004cff037230 */ /* 0x000fe40000004100 */
[----:B------:R-:W-:Y:S01]  /*7230*/  FMUL R26, R47, R30 ;  /* 0x0000001e2f1a7220 */ /* 0x000fe20000400000 */
[C---:B------:R-:W-:Y:S01]  /*7240*/  FFMA R27, R49.reuse, R0, R27 ;  /* 0x00000000311b7223 */ /* 0x040fe2000000001b */
[C---:B------:R-:W-:Y:S01]  /*7250*/  FFMA R24, R49.reuse, R2, R24 ;  /* 0x0000000231187223 */ /* 0x040fe20000000018 */
[----:B------:R-:W-:Y:S02]  /*7260*/  HADD2.F32 R0, -RZ, R77.H1_H1 ;  /* 0x3000004dff007230 */ /* 0x000fe40000004100 */
[----:B------:R-:W-:Y:S01]  /*7270*/  FFMA R25, R49, R3, R25 ;  /* 0x0000000331197223 */ /* 0x000fe20000000019 */
[----:B------:R-:W-:Y:S01]  /*7280*/  FMUL R31, R47, R31 ;  /* 0x0000001f2f1f7220 */ /* 0x000fe20000400000 */
[--C-:B------:R-:W-:Y:S02]  /*7290*/  HADD2.F32 R2, -RZ, R78.reuse.H0_H0 ;  /* 0x2000004eff027230 */ /* 0x100fe40000004100 */
[----:B------:R-:W-:Y:S01]  /*72a0*/  FFMA R26, R49, R4, R26 ;  /* 0x00000004311a7223 */ /* 0x000fe2000000001a */
[----:B------:R-:W-:Y:S02]  /*72b0*/  HADD2.F32 R3, -RZ, R78.H1_H1 ;  /* 0x3000004eff037230 */ /* 0x000fe40000004100 */
[C---:B------:R-:W-:Y:S01]  /*72c0*/  FMUL R29, R47.reuse, R33 ;  /* 0x000000212f1d7220 */ /* 0x040fe20000400000 */
[--C-:B------:R-:W-:Y:S02]  /*72d0*/  HADD2.F32 R4, -RZ, R79.reuse.H0_H0 ;  /* 0x2000004fff047230 */ /* 0x100fe40000004100 */
[----:B------:R-:W-:Y:S01]  /*72e0*/  FMUL R30, R47, R34 ;  /* 0x000000222f1e7220 */ /* 0x000fe20000400000 */
[----:B------:R-:W-:Y:S02]  /*72f0*/  HADD2.F32 R5, -RZ, R79.H1_H1 ;  /* 0x3000004fff057230 */ /* 0x000fe40000004100 */
[----:B------:R-:W-:Y:S01]  /*7300*/  FFMA R31, R49, R0, R31 ;  /* 0x00000000311f7223 */ /* 0x000fe2000000001f */
[----:B------:R-:W-:Y:S01]  /*7310*/  FMUL R35, R47, R35 ;  /* 0x000000232f237220 */ /* 0x000fe20000400000 */
[C---:B------:R-:W-:Y:S01]  /*7320*/  FFMA R28, R49.reuse, R2, R28 ;  /* 0x00000002311c7223 */ /* 0x040fe2000000001c */
[C---:B------:R-:W-:Y:S01]  /*7330*/  FFMA R29, R49.reuse, R3, R29 ;  /* 0x00000003311d7223 */ /* 0x040fe2000000001d */
[----:B------:R-:W-:Y:S01]  /*7340*/  FFMA R30, R49, R4, R30 ;  /* 0x00000004311e7223 */ /* 0x000fe2000000001e */
[----:B------:R-:W-:Y:S01]  /*7350*/  F2FP.F16.F32.PACK_AB R17, R23, R18 ;  /* 0x000000121711723e */ /* 0x000fe200000000ff */
[----:B------:R-:W-:Y:S01]  /*7360*/  FFMA R35, R49, R5, R35 ;  /* 0x0000000531237223 */ /* 0x000fe20000000023 */
[----:B------:R-:W-:Y:S02]  /*7370*/  F2FP.F16.F32.PACK_AB R18, R21, R20 ;  /* 0x000000141512723e */ /* 0x000fe400000000ff */
[----:B------:R-:W-:Y:S02]  /*7380*/  F2FP.F16.F32.PACK_AB R19, R27, R22 ;  /* 0x000000161b13723e */ /* 0x000fe400000000ff */
[----:B------:R-:W-:Y:S02]  /*7390*/  F2FP.F16.F32.PACK_AB R24, R25, R24 ;  /* 0x000000181918723e */ /* 0x000fe400000000ff */
[----:B------:R-:W-:Y:S01]  /*73a0*/  F2FP.F16.F32.PACK_AB R25, R31, R26 ;  /* 0x0000001a1f19723e */ /* 0x000fe200000000ff */
[----:B------:R1:W-:Y:S01]  /*73b0*/  STSM.16.M88.4 [R108+0x2000], R16 ;  /* 0x002000106c007844 */ /* 0x0003e20000000200 */
[----:B------:R-:W-:Y:S02]  /*73c0*/  F2FP.F16.F32.PACK_AB R26, R29, R28 ;  /* 0x0000001c1d1a723e */ /* 0x000fe400000000ff */
[----:B------:R-:W-:Y:S02]  /*73d0*/  F2FP.F16.F32.PACK_AB R27, R35, R30 ;  /* 0x0000001e231b723e */ /* 0x000fe400000000ff */
[----:B------:R-:W-:Y:S02]  /*73e0*/  LEA R0, R65, UR48, 0x3 ;  /* 0x0000003041007c11 */ /* 0x000fe4000f8e18ff */
[----:B------:R-:W-:Y:S01]  /*73f0*/  @P6 SHF.L.U32 R2, R98, 0x1f, RZ ;  /* 0x0000001f62026819 */ /* 0x000fe200000006ff */
[----:B------:R1:W-:Y:S01]  /*7400*/  STSM.16.M88.4 [R109+0x2000], R24 ;  /* 0x002000186d007844 */ /* 0x0003e20000000200 */
        /* <DEDUP_REMOVED lines=8> */
[----:B------:R-:W-:Y:S02]  /*7490*/  UIADD3 UR8, UP0, UPT, UR52, 0x680, URZ ;  /* 0x0000068034087890 */ /* 0x000fe4000ff1e0ff */
[----:B------:R-:W-:Y:S02]  /*74a0*/  UIADD3 UR5, UPT, UPT, UR41, 0x40, URZ ;  /* 0x0000004029057890 */ /* 0x000fe4000fffe0ff */
[----:B------:R-:W-:Y:S02]  /*74b0*/  UIADD3 UR4, UPT, UPT, UR48, 0x2400, URZ ;  /* 0x0000240030047890 */ /* 0x000fe4000fffe0ff */
[----:B------:R-:W-:Y:S01]  /*74c0*/  UIADD3.X UR9, UPT, UPT, URZ, UR53, URZ, UP0, !UPT ;  /* 0x00000035ff097290 */ /* 0x000fe200087fe4ff */
[----:B------:R-:W-:Y:S01]  /*74d0*/  UMOV UR6, UR42 ;  /* 0x0000002a00067c82 */ /* 0x000fe20008000000 */
[----:B------:R-:W-:Y:S07]  /*74e0*/  UMOV UR7, UR36 ;  /* 0x0000002400077c82 */ /* 0x000fee0008000000 */
[----:B------:R2:W-:Y:S01]  /*74f0*/  UTMASTG.3D [UR4], [UR8] ;  /* 0x00000004080073b5 */ /* 0x0005e20008010000 */
[----:B------:R0:W-:Y:S01]  /*7500*/  UTMACMDFLUSH ;  /* 0x00000000000079b7 */ /* 0x0001e20000000000 */
[----:B--2---:R-:W-:Y:S04]  /*7510*/  DEPBAR.LE SB0, 0x1 ;  /* 0x000080400000791a */ /* 0x004fe80000000000 */
.L_x_114:
[----:B------:R-:W-:Y:S05]  /*7520*/  BSYNC.RECONVERGENT B0 ;  /* 0x0000000000007941 */ /* 0x000fea0003800200 */
.L_x_113:
[----:B------:R-:W-:Y:S01]  /*7530*/  BAR.SYNC.DEFER_BLOCKING 0x1, 0x80 ;  /* 0x0042000000007b1d */ /* 0x000fe20000010000 */
[----:B------:R-:W-:Y:S04]  /*7540*/  UIADD3 UR40, UPT, UPT, UR51, 0x1, URZ ;  /* 0x0000000133287890 */ /* 0x000fe8000fffe0ff */
[----:B------:R-:W-:Y:S04]  /*7550*/  UISETP.NE.AND UP0, UPT, UR40, 0x4, UPT ;  /* 0x000000042800788c */ /* 0x000fe8000bf05270 */
[----:B------:R-:W-:Y:S01]  /*7560*/  USEL UR40, UR40, URZ, UP0 ;  /* 0x000000ff28287287 */ /* 0x000fe20008000000 */
[----:B------:R2:W-:Y:S01]  /*7570*/  @P6 SYNCS.ARRIVE.TRANS64.RED.A1T0 RZ, [R74+URZ], RZ ;  /* 0x000000ff4aff69a7 */ /* 0x0005e200081004ff */
[----:B------:R-:W-:Y:S01]  /*7580*/  BSSY B1, `(.L_x_115) ;  /* 0x0000018000017945 */ /* 0x000fe20003800000 */
[----:B------:R-:W3:Y:S02]  /*7590*/  @P6 SYNCS.PHASECHK.TRANS64.TRYWAIT P0, [R0+URZ+0x90], R2 ;  /* 0x00009002000065a7 */ /* 0x000ee400080011ff */
[----:B---3--:R-:W-:Y:S01]  /*75a0*/  @P6 SEL R67, RZ, 0x1, !P0 ;  /* 0x00000001ff436807 */ /* 0x008fe20004000000 */
[----:B--2---:R-:W-:Y:S06]  /*75b0*/  @!P6 BRA `(.L_x_116) ;  /* 0x000000000050e947 */ /* 0x004fec0003800000 */
        /* <DEDUP_REMOVED lines=8> */
[----:B------:R-:W-:Y:S04]  /*7640*/  SHF.L.U32 R5, R98, 0x1f, RZ ;  /* 0x0000001f62057819 */ /* 0x000fe800000006ff */
[----:B------:R-:W2:Y:S02]  /*7650*/  SYNCS.PHASECHK.TRANS64.TRYWAIT P0, [R0+URZ+0x90], R5 ;  /* 0x00009005000075a7 */ /* 0x000ea400080011ff */
[----:B--2---:R-:W-:Y:S05]  /*7660*/  @!P0 BRA `(.L_x_119) ;  /* 0x0000002400e88947 */ /* 0x004fea0003800000 */
.L_x_118:
[----:B------:R-:W-:Y:S05]  /*7670*/  BSYNC B0 ;  /* 0x0000000000007941 */ /* 0x000fea0003800000 */
.L_x_117:
[----:B------:R-:W-:Y:S02]  /*7680*/  ISETP.NE.AND P0, PT, R72, RZ, PT ;  /* 0x000000ff4800720c */ /* 0x000fe40003f05270 */
[----:B------:R-:W-:Y:S11]  /*7690*/  IADD3 R65, PT, PT, R65, 0x1, RZ ;  /* 0x0000000141417810 */ /* 0x000ff60007ffe0ff */
[----:B--2---:R-:W-:Y:S01]  /*76a0*/  @P0 IMAD.IADD R0, R99, 0x1, R2 ;  /* 0x0000000163000824 */ /* 0x004fe200078e0202 */
[----:B------:R-:W-:Y:S05]  /*76b0*/  @P0 WARPSYNC.ALL ;  /* 0x0000000000000948 */ /* 0x000fea0003800000 */
[----:B------:R2:W3:Y:S04]  /*76c0*/  @P0 LDSM.16.M88.4 R56, [R4+UR48+0x400] ;  /* 0x000400300438083b */ /* 0x0004e80008000200 */
[----:B------:R2:W4:Y:S04]  /*76d0*/  @P0 LDSM.16.M88.4 R60, [R3+0x400] ;  /* 0x00040000033c083b */ /* 0x0005280000000200 */
[----:B------:R2:W1:Y:S04]  /*76e0*/  @P0 LDSM.16.M88.4 R68, [R2+0x400] ;  /* 0x000400000244083b */ /* 0x0004680000000200 */
[----:B------:R2:W1:Y:S02]  /*76f0*/  @P0 LDSM.16.M88.4 R76, [R0+0x400] ;  /* 0x00040000004c083b */ /* 0x0004640000000200 */
.L_x_116:
[----:B------:R-:W-:Y:S05]  /*7700*/  BSYNC B1 ;  /* 0x0000000000017941 */ /* 0x000fea0003800000 */
.L_x_115:
[----:B--2---:R-:W-:Y:S05]  /*7710*/  VIADD R0, R48, 0x80 ;  /* 0x0000008030007836 */ /* 0x004fea0000000000 */
        /* <DEDUP_REMOVED lines=20> */
.L_x_120:
[----:B------:R-:W-:Y:S05]  /*7860*/  WARPSYNC.ALL ;  /* 0x0000000000007948 */ /* 0x000fea0003800000 */
[----:B------:R-:W-:Y:S01]  /*7870*/  R2UR UR4, R48 ;  /* 0x00000000300472ca */ /* 0x000fe200000e0000 */
[--C-:B---3--:R-:W-:Y:S01]  /*7880*/  HADD2.F32 R3, -RZ, R56.reuse.H0_H0 ;  /* 0x20000038ff037230 */ /* 0x108fe20000004100 */
        /* <DEDUP_REMOVED lines=35> */
[--C-:B----4-:R-:W-:Y:S01]  /*7ac0*/  HADD2.F32 R0, -RZ, R60.reuse.H0_H0 ;  /* 0x2000003cff007230 */ /* 0x110fe20000004100 */
        /* <DEDUP_REMOVED lines=107> */
.L_x_122:
[----:B------:R-:W-:Y:S05]  /*8180*/  BSYNC.RECONVERGENT B0 ;  /* 0x0000000000007941 */ /* 0x000fea0003800200 */
.L_x_121:
        /* <DEDUP_REMOVED lines=20> */
.L_x_126:
[----:B------:R-:W-:Y:S05]  /*82d0*/  BSYNC B0 ;  /* 0x0000000000007941 */ /* 0x000fea0003800000 */
.L_x_125:
[----:B------:R-:W-:Y:S11]  /*82e0*/  ISETP.NE.AND P0, PT, R72, RZ, PT ;  /* 0x000000ff4800720c */ /* 0x000ff60003f05270 */
[----:B------:R-:W-:Y:S02]  /*82f0*/  @!UPT UIADD3 URZ, UPT, UPT, URZ, URZ, URZ ;  /* 0x000000fffffff290 */ /* 0x000fe4000fffe0ff */
[----:B--2---:R-:W-:Y:S01]  /*8300*/  @P0 IADD3 R0, PT, PT, R99, R73, RZ ;  /* 0x0000004963000210 */ /* 0x004fe20007ffe0ff */
[----:B------:R-:W-:Y:S05]  /*8310*/  @P0 WARPSYNC.ALL ;  /* 0x0000000000000948 */ /* 0x000fea0003800000 */
[----:B------:R2:W3:Y:S04]  /*8320*/  @P0 LDSM.16.M88.4 R56, [R65+UR48+0x400] ;  /* 0x000400304138083b */ /* 0x0004e80008000200 */
[----:B------:R2:W4:Y:S04]  /*8330*/  @P0 LDSM.16.M88.4 R60, [R3+0x400] ;  /* 0x00040000033c083b */ /* 0x0005280000000200 */
[----:B------:R2:W1:Y:S04]  /*8340*/  @P0 LDSM.16.M88.4 R68, [R73+0x400] ;  /* 0x000400004944083b */ /* 0x0004680000000200 */
[----:B------:R2:W1:Y:S02]  /*8350*/  @P0 LDSM.16.M88.4 R76, [R0+0x400] ;  /* 0x00040000004c083b */ /* 0x0004640000000200 */
.L_x_124:
[----:B------:R-:W-:Y:S05]  /*8360*/  BSYNC B1 ;  /* 0x0000000000017941 */ /* 0x000fea0003800000 */
.L_x_123:
        /* <DEDUP_REMOVED lines=21> */
.L_x_128:
[----:B------:R-:W-:Y:S01]  /*84c0*/  ISETP.NE.AND P0, PT, R101, RZ, PT ;  /* 0x000000ff6500720c */ /* 0x000fe20003f05270 */
[----:B------:R-:W-:Y:S05]  /*84d0*/  WARPSYNC.ALL ;  /* 0x0000000000007948 */ /* 0x000fea0003800000 */
[----:B------:R-:W-:Y:S01]  /*84e0*/  R2UR UR4, R48 ;  /* 0x00000000300472ca */ /* 0x000fe200000e0000 */
[--C-:B---3--:R-:W-:Y:S01]  /*84f0*/  HADD2.F32 R0, -RZ, R56.reuse.H0_H0 ;  /* 0x20000038ff007230 */ /* 0x108fe20000004100 */
[----:B------:R-:W-:Y:S01]  /*8500*/  R2UR UR5, R64 ;  /* 0x00000000400572ca */ /* 0x000fe200000e0000 */
[----:B------:R-:W-:Y:S01]  /*8510*/  HADD2.F32 R2, -RZ, R56.H1_H1 ;  /* 0x30000038ff027230 */ /* 0x000fe20000004100 */
[----:B------:R-:W-:Y:S01]  /*8520*/  BSSY.RECONVERGENT B0, `(.L_x_129) ;  /* 0x0000089000007945 */ /* 0x000fe20003800200 */
[--C-:B------:R-:W-:Y:S02]  /*8530*/  HADD2.F32 R3, -RZ, R57.reuse.H0_H0 ;  /* 0x20000039ff037230 */ /* 0x100fe40000004100 */
[----:B------:R-:W-:Y:S02]  /*8540*/  HADD2.F32 R48, -RZ, R57.H1_H1 ;  /* 0x30000039ff307230 */ /* 0x000fe40000004100 */
[--C-:B------:R-:W-:Y:S02]  /*8550*/  HADD2.F32 R50, -RZ, R58.reuse.H0_H0 ;  /* 0x2000003aff327230 */ /* 0x100fe40000004100 */
[----:B------:R-:W-:Y:S02]  /*8560*/  HADD2.F32 R51, -RZ, R58.H1_H1 ;  /* 0x3000003aff337230 */ /* 0x000fe40000004100 */
[----:B-1----:R-:W1:Y:S01]  /*8570*/  LDTM.16dp256bit.x8 R4, tmem[UR4+0xc0] ;  /* 0x0000c004000479ee */ /* 0x002e6200081a0000 */
[----:B------:R-:W-:Y:S01]  /*8580*/  NOP ;  /* 0x0000000000007918 */ /* 0x000fe20000000000 */
[----:B------:R-:W-:Y:S01]  /*8590*/  UIADD3 UR5, UPT, UPT, UR5, 0x120, URZ ;  /* 0x0000012005057890 */ /* 0x000fe2000fffe0ff */
[--C-:B------:R-:W-:Y:S02]  /*85a0*/  HADD2.F32 R52, -RZ, R59.reuse.H0_H0 ;  /* 0x2000003bff347230 */ /* 0x100fe40000004100 */
[----:B------:R-:W-:Y:S01]  /*85b0*/  HADD2.F32 R53, -RZ, R59.H1_H1 ;  /* 0x3000003bff357230 */ /* 0x000fe20000004100 */
[----:B------:R-:W-:Y:S01]  /*85c0*/  UPRMT UR5, UR37, 0x654, UR5 ;  /* 0x0000065425057896 */ /* 0x000fe20008000005 */
[--C-:B----4-:R-:W-:Y:S02]  /*85d0*/  HADD2.F32 R54, -RZ, R60.reuse.H0_H0 ;  /* 0x2000003cff367230 */ /* 0x110fe40000004100 */
[----:B------:R-:W-:Y:S02]  /*85e0*/  HADD2.F32 R55, -RZ, R60.H1_H1 ;  /* 0x3000003cff377230 */ /* 0x000fe40000004100 */
[--C-:B------:R-:W-:Y:S02]  /*85f0*/  HADD2.F32 R56, -RZ, R61.reuse.H0_H0 ;  /* 0x2000003dff387230 */ /* 0x100fe40000004100 */
[----:B------:R-:W-:Y:S02]  /*8600*/  HADD2.F32 R57, -RZ, R61.H1_H1 ;  /* 0x3000003dff397230 */ /* 0x000fe40000004100 */
[----:B-1----:R-:W-:Y:S01]  /*8610*/  SYNCS.ARRIVE.TRANS64.RED.A1T0 RZ, [UR5], RZ ;  /* 0x000000ffffff79a7 */ /* 0x002fe20008100405 */
[--C-:B------:R-:W-:Y:S02]  /*8620*/  HADD2.F32 R58, -RZ, R62.reuse.H0_H0 ;  /* 0x2000003eff3a7230 */ /* 0x100fe40000004100 */
[----:B------:R-:W-:Y:S02]  /*8630*/  HADD2.F32 R59, -RZ, R62.H1_H1 ;  /* 0x3000003eff3b7230 */ /* 0x000fe40000004100 */
[--C-:B------:R-:W-:Y:S02]  /*8640*/  HADD2.F32 R60, -RZ, R63.reuse.H0_H0 ;  /* 0x2000003fff3c7230 */ /* 0x100fe40000004100 */
[----:B------:R-:W-:Y:S02]  /*8650*/  HADD2.F32 R61, -RZ, R63.H1_H1 ;  /* 0x3000003fff3d7230 */ /* 0x000fe40000004100 */
[C---:B------:R-:W-:Y:S01]  /*8660*/  FMUL R4, R47.reuse, R4 ;  /* 0x000000042f047220 */ /* 0x040fe20000400000 */
[C---:B------:R-:W-:Y:S01]  /*8670*/  FMUL R5, R47.reuse, R5 ;  /* 0x000000052f057220 */ /* 0x040fe20000400000 */
[C---:B------:R-:W-:Y:S01]  /*8680*/  FMUL R6, R47.reuse, R6 ;  /* 0x000000062f067220 */ /* 0x040fe20000400000 */
[----:B------:R-:W-:Y:S01]  /*8690*/  FMUL R7, R47, R7 ;  /* 0x000000072f077220 */ /* 0x000fe20000400000 */
[C---:B------:R-:W-:Y:S01]  /*86a0*/  FFMA R4, R49.reuse, R0, R4 ;  /* 0x0000000031047223 */ /* 0x040fe20000000004 */
[C---:B------:R-:W-:Y:S01]  /*86b0*/  FFMA R5, R49.reuse, R2, R5 ;  /* 0x0000000231057223 */ /* 0x040fe20000000005 */
[C---:B------:R-:W-:Y:S01]  /*86c0*/  FFMA R6, R49.reuse, R3, R6 ;  /* 0x0000000331067223 */ /* 0x040fe20000000006 */
[----:B------:R-:W-:Y:S01]  /*86d0*/  FFMA R7, R49, R48, R7 ;  /* 0x0000003031077223 */ /* 0x000fe20000000007 */
[C---:B------:R-:W-:Y:S01]  /*86e0*/  FMUL R8, R47.reuse, R8 ;  /* 0x000000082f087220 */ /* 0x040fe20000400000 */
[----:B------:R-:W-:Y:S01]  /*86f0*/  FMUL R9, R47, R9 ;  /* 0x000000092f097220 */ /* 0x000fe20000400000 */
[----:B------:R-:W-:Y:S01]  /*8700*/  F2FP.F16.F32.PACK_AB R4, R5, R4 ;  /* 0x000000040504723e */ /* 0x000fe200000000ff */
[----:B------:R-:W-:Y:S01]  /*8710*/  FMUL R0, R47, R10 ;  /* 0x0000000a2f007220 */ /* 0x000fe20000400000 */
[----:B------:R-:W-:Y:S01]  /*8720*/  F2FP.F16.F32.PACK_AB R5, R7, R6 ;  /* 0x000000060705723e */ /* 0x000fe200000000ff */
[C---:B------:R-:W-:Y:S01]  /*8730*/  FFMA R8, R49.reuse, R50, R8 ;  /* 0x0000003231087223 */ /* 0x040fe20000000008 */
[C---:B------:R-:W-:Y:S01]  /*8740*/  FFMA R9, R49.reuse, R51, R9 ;  /* 0x0000003331097223 */ /* 0x040fe20000000009 */
[----:B------:R-:W-:Y:S01]  /*8750*/  FFMA R0, R49, R52, R0 ;  /* 0x0000003431007223 */ /* 0x000fe20000000000 */
[C---:B------:R-:W-:Y:S01]  /*8760*/  FMUL R2, R47.reuse, R11 ;  /* 0x0000000b2f027220 */ /* 0x040fe20000400000 */
[C---:B------:R-:W-:Y:S01]  /*8770*/  FMUL R3, R47.reuse, R12 ;  /* 0x0000000c2f037220 */ /* 0x040fe20000400000 */
[----:B------:R-:W-:Y:S01]  /*8780*/  FMUL R10, R47, R13 ;  /* 0x0000000d2f0a7220 */ /* 0x000fe20000400000 */
[----:B------:R-:W-:Y:S01]  /*8790*/  F2FP.F16.F32.PACK_AB R6, R9, R8 ;  /* 0x000000080906723e */ /* 0x000fe200000000ff */
[C---:B------:R-:W-:Y:S01]  /*87a0*/  FFMA R2, R49.reuse, R53, R2 ;  /* 0x0000003531027223 */ /* 0x040fe20000000002 */
[C---:B------:R-:W-:Y:S01]  /*87b0*/  FFMA R3, R49.reuse, R54, R3 ;  /* 0x0000003631037223 */ /* 0x040fe20000000003 */
[----:B------:R-:W-:Y:S01]  /*87c0*/  FFMA R10, R49, R55, R10 ;  /* 0x00000037310a7223 */ /* 0x000fe2000000000a */
[C---:B------:R-:W-:Y:S01]  /*87d0*/  FMUL R11, R47.reuse, R14 ;  /* 0x0000000e2f0b7220 */ /* 0x040fe20000400000 */
[C---:B------:R-:W-:Y:S01]  /*87e0*/  FMUL R15, R47.reuse, R15 ;  /* 0x0000000f2f0f7220 */ /* 0x040fe20000400000 */
[----:B------:R-:W-:Y:S01]  /*87f0*/  F2FP.F16.F32.PACK_AB R7, R2, R0 ;  /* 0x000000000207723e */ /* 0x000fe200000000ff */
[----:B------:R-:W-:Y:S01]  /*8800*/  FMUL R12, R47, R16 ;  /* 0x000000102f0c7220 */ /* 0x000fe20000400000 */
[----:B------:R-:W-:Y:S01]  /*8810*/  F2FP.F16.F32.PACK_AB R8, R10, R3 ;  /* 0x000000030a08723e */ /* 0x000fe200000000ff */
[C---:B------:R-:W-:Y:S01]  /*8820*/  FFMA R11, R49.reuse, R56, R11 ;  /* 0x00000038310b7223 */ /* 0x040fe2000000000b */
[C---:B------:R-:W-:Y:S01]  /*8830*/  FFMA R15, R49.reuse, R57, R15 ;  /* 0x00000039310f7223 */ /* 0x040fe2000000000f */
[----:B------:R1:W-:Y:S01]  /*8840*/  STSM.16.M88.4 [R107+0x6400], R4 ;  /* 0x006400046b007844 */ /* 0x0003e20000000200 */
[----:B------:R-:W-:Y:S01]  /*8850*/  FFMA R12, R49, R58, R12 ;  /* 0x0000003a310c7223 */ /* 0x000fe2000000000c */
[C---:B------:R-:W-:Y:S01]  /*8860*/  FMUL R13, R47.reuse, R17 ;  /* 0x000000112f0d7220 */ /* 0x040fe20000400000 */
[----:B------:R-:W-:Y:S01]  /*8870*/  FMUL R14, R47, R18 ;  /* 0x000000122f0e7220 */ /* 0x000fe20000400000 */
[----:B------:R-:W-:Y:S01]  /*8880*/  F2FP.F16.F32.PACK_AB R9, R15, R11 ;  /* 0x0000000b0f09723e */ /* 0x000fe200000000ff */
[--C-:B------:R-:W-:Y:S02]  /*8890*/  HADD2.F32 R62, -RZ, R68.reuse.H0_H0 ;  /* 0x20000044ff3e7230 */ /* 0x100fe40000004100 */
[C---:B------:R-:W-:Y:S01]  /*88a0*/  FFMA R13, R49.reuse, R59, R13 ;  /* 0x0000003b310d7223 */ /* 0x040fe2000000000d */
[----:B------:R-:W-:Y:S01]  /*88b0*/  FFMA R14, R49, R60, R14 ;  /* 0x0000003c310e7223 */ /* 0x000fe2000000000e */
[C---:B------:R-:W-:Y:S01]  /*88c0*/  FMUL R19, R47.reuse, R19 ;  /* 0x000000132f137220 */ /* 0x040fe20000400000 */
[----:B------:R-:W-:Y:S02]  /*88d0*/  HADD2.F32 R63, -RZ, R68.H1_H1 ;  /* 0x30000044ff3f7230 */ /* 0x000fe40000004100 */
[----:B------:R-:W-:Y:S01]  /*88e0*/  FMUL R16, R47, R20 ;  /* 0x000000142f107220 */ /* 0x000fe20000400000 */
[----:B------:R-:W-:Y:S01]  /*88f0*/  F2FP.F16.F32.PACK_AB R10, R13, R12 ;  /* 0x0000000c0d0a723e */ /* 0x000fe200000000ff */
[C---:B------:R-:W-:Y:S01]  /*8900*/  FFMA R19, R49.reuse, R61, R19 ;  /* 0x0000003d31137223 */ /* 0x040fe20000000013 */
[--C-:B------:R-:W-:Y:S02]  /*8910*/  HADD2.F32 R64, -RZ, R69.reuse.H0_H0 ;  /* 0x20000045ff407230 */ /* 0x100fe40000004100 */
[----:B------:R-:W-:Y:S01]  /*8920*/  FFMA R16, R49, R62, R16 ;  /* 0x0000003e31107223 */ /* 0x000fe20000000010 */
[----:B------:R-:W-:Y:S01]  /*8930*/  FMUL R17, R47, R21 ;  /* 0x000000152f117220 */ /* 0x000fe20000400000 */
[----:B------:R-:W-:Y:S01]  /*8940*/  HADD2.F32 R65, -RZ, R69.H1_H1 ;  /* 0x30000045ff417230 */ /* 0x000fe20000004100 */
[----:B------:R-:W-:Y:S01]  /*8950*/  F2FP.F16.F32.PACK_AB R11, R19, R14 ;  /* 0x0000000e130b723e */ /* 0x000fe200000000ff */
[----:B------:R-:W-:Y:S01]  /*8960*/  FMUL R18, R47, R22 ;  /* 0x000000162f127220 */ /* 0x000fe20000400000 */
[----:B------:R-:W-:Y:S01]  /*8970*/  FFMA R17, R49, R63, R17 ;  /* 0x0000003f31117223 */ /* 0x000fe20000000011 */
[--C-:B------:R-:W-:Y:S02]  /*8980*/  HADD2.F32 R66, -RZ, R70.reuse.H0_H0 ;  /* 0x20000046ff427230 */ /* 0x100fe40000004100 */
[----:B------:R-:W-:Y:S01]  /*8990*/  FMUL R23, R47, R23 ;  /* 0x000000172f177220 */ /* 0x000fe20000400000 */
[----:B------:R1:W-:Y:S01]  /*89a0*/  STSM.16.M88.4 [R106+0x6400], R8 ;  /* 0x006400086a007844 */ /* 0x0003e20000000200 */
[----:B------:R-:W-:Y:S01]  /*89b0*/  FFMA R18, R49, R64, R18 ;  /* 0x0000004031127223 */ /* 0x000fe20000000012 */
[----:B------:R-:W-:Y:S01]  /*89c0*/  F2FP.F16.F32.PACK_AB R16, R17, R16 ;  /* 0x000000101110723e */ /* 0x000fe200000000ff */
[----:B------:R-:W-:Y:S01]  /*89d0*/  FFMA R23, R49, R65, R23 ;  /* 0x0000004131177223 */ /* 0x000fe20000000017 */
[----:B------:R-:W-:Y:S02]  /*89e0*/  HADD2.F32 R67, -RZ, R70.H1_H1 ;  /* 0x30000046ff437230 */ /* 0x000fe40000004100 */
[C---:B------:R-:W-:Y:S01]  /*89f0*/  FMUL R20, R47.reuse, R24 ;  /* 0x000000182f147220 */ /* 0x040fe20000400000 */
[--C-:B------:R-:W-:Y:S02]  /*8a00*/  HADD2.F32 R68, -RZ, R71.reuse.H0_H0 ;  /* 0x20000047ff447230 */ /* 0x100fe40000004100 */
[----:B------:R-:W-:Y:S01]  /*8a10*/  FMUL R21, R47, R25 ;  /* 0x000000192f157220 */ /* 0x000fe20000400000 */
[----:B------:R-:W-:Y:S01]  /*8a20*/  F2FP.F16.F32.PACK_AB R17, R23, R18 ;  /* 0x000000121711723e */ /* 0x000fe200000000ff */
[C---:B------:R-:W-:Y:S01]  /*8a30*/  FFMA R20, R49.reuse, R66, R20 ;  /* 0x0000004231147223 */ /* 0x040fe20000000014 */
[----:B------:R-:W-:Y:S02]  /*8a40*/  HADD2.F32 R69, -RZ, R71.H1_H1 ;  /* 0x30000047ff457230 */ /* 0x000fe40000004100 */
[----:B------:R-:W-:Y:S01]  /*8a50*/  FFMA R21, R49, R67, R21 ;  /* 0x0000004331157223 */ /* 0x000fe20000000015 */
[C---:B------:R-:W-:Y:S01]  /*8a60*/  FMUL R22, R47.reuse, R26 ;  /* 0x0000001a2f167220 */ /* 0x040fe20000400000 */
[--C-:B------:R-:W-:Y:S02]  /*8a70*/  HADD2.F32 R70, -RZ, R76.reuse.H0_H0 ;  /* 0x2000004cff467230 */ /* 0x100fe40000004100 */
[C---:B------:R-:W-:Y:S01]  /*8a80*/  FMUL R27, R47.reuse, R27 ;  /* 0x0000001b2f1b7220 */ /* 0x040fe20000400000 */
[----:B------:R-:W-:Y:S02]  /*8a90*/  HADD2.F32 R71, -RZ, R76.H1_H1 ;  /* 0x3000004cff477230 */ /* 0x000fe40000004100 */
[C---:B------:R-:W-:Y:S01]  /*8aa0*/  FMUL R24, R47.reuse, R28 ;  /* 0x0000001c2f187220 */ /* 0x040fe20000400000 */
[--C-:B------:R-:W-:Y:S02]  /*8ab0*/  HADD2.F32 R72, -RZ, R77.reuse.H0_H0 ;  /* 0x2000004dff487230 */ /* 0x100fe40000004100 */
[----:B------:R-:W-:Y:S01]  /*8ac0*/  FMUL R25, R47, R29 ;  /* 0x0000001d2f197220 */ /* 0x000fe20000400000 */
[----:B------:R-:W-:Y:S01]  /*8ad0*/  FFMA R22, R49, R68, R22 ;  /* 0x0000004431167223 */ /* 0x000fe20000000016 */
[----:B------:R-:W-:Y:S02]  /*8ae0*/  HADD2.F32 R73, -RZ, R77.H1_H1 ;  /* 0x3000004dff497230 */ /* 0x000fe40000004100 */
[----:B------:R-:W-:Y:S01]  /*8af0*/  FMUL R26, R47, R30 ;  /* 0x0000001e2f1a7220 */ /* 0x000fe20000400000 */
[----:B------:R-:W-:Y:S01]  /*8b00*/  FFMA R27, R49, R69, R27 ;  /* 0x00000045311b7223 */ /* 0x000fe2000000001b */
        /* <DEDUP_REMOVED lines=12> */
[----:B------:R-:W-:Y:S01]  /*8bd0*/  FMUL R35, R47, R35 ;  /* 0x000000232f237220 */ /* 0x000fe20000400000 */
[C---:B------:R-:W-:Y:S01]  /*8be0*/  FFMA R28, R49.reuse, R74, R28 ;  /* 0x0000004a311c7223 */ /* 0x040fe2000000001c */
[C---:B------:R-:W-:Y:S01]  /*8bf0*/  FFMA R29, R49.reuse, R75, R29 ;  /* 0x0000004b311d7223 */ /* 0x040fe2000000001d */
[C---:B------:R-:W-:Y:S01]  /*8c00*/  FFMA R30, R49.reuse, R76, R30 ;  /* 0x0000004c311e7223 */ /* 0x040fe2000000001e */
[----:B------:R-:W-:Y:S01]  /*8c10*/  FFMA R35, R49, R77, R35 ;  /* 0x0000004d31237223 */ /* 0x000fe20000000023 */
[----:B------:R-:W-:Y:S02]  /*8c20*/  F2FP.F16.F32.PACK_AB R18, R21, R20 ;  /* 0x000000141512723e */ /* 0x000fe400000000ff */
[----:B------:R-:W-:Y:S02]  /*8c30*/  F2FP.F16.F32.PACK_AB R19, R27, R22 ;  /* 0x000000161b13723e */ /* 0x000fe400000000ff */
[----:B------:R-:W-:Y:S02]  /*8c40*/  F2FP.F16.F32.PACK_AB R24, R25, R24 ;  /* 0x000000181918723e */ /* 0x000fe400000000ff */
[----:B------:R-:W-:Y:S01]  /*8c50*/  F2FP.F16.F32.PACK_AB R25, R31, R26 ;  /* 0x0000001a1f19723e */ /* 0x000fe200000000ff */
[----:B------:R1:W-:Y:S01]  /*8c60*/  STSM.16.M88.4 [R108+0x6000], R16 ;  /* 0x006000106c007844 */ /* 0x0003e20000000200 */
[----:B------:R-:W-:Y:S02]  /*8c70*/  F2FP.F16.F32.PACK_AB R26, R29, R28 ;  /* 0x0000001c1d1a723e */ /* 0x000fe400000000ff */
[----:B------:R-:W-:Y:S05]  /*8c80*/  F2FP.F16.F32.PACK_AB R27, R35, R30 ;  /* 0x0000001e231b723e */ /* 0x000fea00000000ff */
        /* <DEDUP_REMOVED lines=18> */
.L_x_130:
[----:B------:R-:W-:Y:S05]  /*8db0*/  BSYNC.RECONVERGENT B0 ;  /* 0x0000000000007941 */ /* 0x000fea0003800200 */
.L_x_129:
[----:B------:R-:W-:Y:S01]  /*8dc0*/  BAR.SYNC.DEFER_BLOCKING 0x1, 0x80 ;  /* 0x0042000000007b1d */ /* 0x000fe20000010000 */
[----:B------:R-:W-:Y:S01]  /*8dd0*/  UISETP.NE.AND UP0, UPT, UR49, -0x4, UPT ;  /* 0xfffffffc3100788c */ /* 0x000fe2000bf05270 */
[----:B------:R-:W-:Y:S08]  /*8de0*/  IADD3 R45, PT, PT, R45, 0x1, RZ ;  /* 0x000000012d2d7810 */ /* 0x000ff00007ffe0ff */
[----:B------:R-:W-:Y:S05]  /*8df0*/  BRA.U !UP0, `(.L_x_131) ;  /* 0x0000000108287547 */ /* 0x000fea000b800000 */
[----:B------:R-:W-:Y:S01]  /*8e00*/  ISETP.NE.AND P0, PT, R105, RZ, PT ;  /* 0x000000ff6900720c */ /* 0x000fe20003f05270 */
[----:B------:R-:W-:Y:S01]  /*8e10*/  IMAD.U32 R2, RZ, RZ, UR51 ;  /* 0x00000033ff027e24 */ /* 0x000fe2000f8e00ff */
[----:B------:R-:W-:Y:S01]  /*8e20*/  UIADD3 UR51, UPT, UPT, UR51, 0x1, URZ ;  /* 0x0000000133337890 */ /* 0x000fe2000fffe0ff */
[----:B------:R-:W-:Y:S03]  /*8e30*/  IMAD.U32 R0, RZ, RZ, UR37 ;  /* 0x00000025ff007e24 */ /* 0x000fe6000f8e00ff */
[----:B------:R-:W-:Y:S04]  /*8e40*/  UISETP.NE.AND UP0, UPT, UR51, 0x4, UPT ;  /* 0x000000043300788c */ /* 0x000fe8000bf05270 */
[----:B------:R-:W-:Y:S03]  /*8e50*/  USEL UR51, UR51, URZ, UP0 ;  /* 0x000000ff33337287 */ /* 0x000fe60008000000 */
[----:B------:R-:W-:Y:S05]  /*8e60*/  @P0 LEA R2, R2, UR48, 0x3 ;  /* 0x0000003002020c11 */ /* 0x000fea000f8e18ff */
[----:B------:R-:W-:Y:S05]  /*8e70*/  @P0 VIADD R2, R2, 0xb0 ;  /* 0x000000b002020836 */ /* 0x000fea0000000000 */
[----:B------:R-:W-:Y:S04]  /*8e80*/  @P0 PRMT R0, R0, 0x654, R2 ;  /* 0x0000065400000816 */ /* 0x000fe80000000002 */
[----:B------:R2:W-:Y:S03]  /*8e90*/  @P0 SYNCS.ARRIVE.TRANS64.RED.A1T0 RZ, [R0+URZ], RZ ;  /* 0x000000ff00ff09a7 */ /* 0x0005e600081004ff */
.L_x_131:
[----:B------:R-:W-:Y:S01]  /*8ea0*/  ISETP.NE.AND P2, PT, R102, RZ, PT ;  /* 0x000000ff6600720c */ /* 0x000fe20003f45270 */
[----:B------:R-:W-:Y:S01]  /*8eb0*/  UIADD3 UR49, UPT, UPT, UR49, 0x4, URZ ;  /* 0x0000000431317890 */ /* 0x000fe2000fffe0ff */
[----:B------:R-:W-:Y:S01]  /*8ec0*/  ISETP.NE.AND P0, PT, R104, 0x2, PT ;  /* 0x000000026800780c */ /* 0x000fe20003f05270 */
[----:B------:R-:W-:Y:S01]  /*8ed0*/  IMAD.IADD R14, R43, 0x1, R86 ;  /* 0x000000012b0e7824 */ /* 0x000fe200078e0256 */
[----:B------:R-:W-:Y:S01]  /*8ee0*/  ISETP.NE.AND P1, PT, R45, 0x4, PT ;  /* 0x000000042d00780c */ /* 0x000fe20003f25270 */
[----:B------:R-:W-:Y:S01]  /*8ef0*/  IMAD.IADD R15, R44, 0x1, R87 ;  /* 0x000000012c0f7824 */ /* 0x000fe200078e0257 */
[----:B------:R-:W-:Y:S02]  /*8f00*/  SEL R2, RZ, 0x1, P0 ;  /* 0x00000001ff027807 */ /* 0x000fe40000000000 */
[----:B--2---:R-:W-:Y:S02]  /*8f10*/  SEL R0, RZ, 0x1, P1 ;  /* 0x00000001ff007807 */ /* 0x004fe40000800000 */
[----:B------:R-:W-:Y:S02]  /*8f20*/  LOP3.LUT R96, R96, R2, RZ, 0x3c, !PT ;  /* 0x0000000260607212 */ /* 0x000fe400078e3cff */
[----:B------:R-:W-:Y:S02]  /*8f30*/  LOP3.LUT R97, R97, R0, RZ, 0x3c, !PT ;  /* 0x0000000061617212 */ /* 0x000fe400078e3cff */
[----:B------:R-:W-:Y:S02]  /*8f40*/  @P2 R2UR UR36, R95 ;  /* 0x000000005f2422ca */ /* 0x000fe400000e0000 */
[----:B------:R-:W-:Y:S02]  /*8f50*/  SEL R104, R104, RZ, P0 ;  /* 0x000000ff68687207 */ /* 0x000fe40000000000 */
[----:B------:R-:W-:Y:S01]  /*8f60*/  SEL R45, R45, RZ, P1 ;  /* 0x000000ff2d2d7207 */ /* 0x000fe20000800000 */
[----:B------:R-:W-:Y:S10]  /*8f70*/  @P2 BRA `(.L_x_132) ;  /* 0xffffffc000082947 */ /* 0x000ff4000383ffff */
[----:B------:R-:W-:-:S09]  /*8f80*/  UISETP.NE.AND UP0, UPT, UR50, URZ, UPT ;  /* 0x000000ff3200728c */ /* 0x000fd2000bf05270 */
[----:B------:R-:W-:Y:S05]  /*8f90*/  BRA.U !UP0, `(.L_x_133) ;  /* 0x0000000108487547 */ /* 0x000fea000b800000 */
[----:B------:R-:W2:Y:S02]  /*8fa0*/  LDCU.64 UR4, c[0x0][0x890] ;  /* 0x00011200ff0477ac */ /* 0x000ea40008000a00 */
[----:B--2---:R-:W-:-:S04]  /*8fb0*/  UISETP.NE.U32.AND UP0, UPT, UR4, URZ, UPT ;  /* 0x000000ff0400728c */ /* 0x004fc8000bf05070 */
[----:B------:R-:W-:-:S09]  /*8fc0*/  UISETP.NE.AND.EX UP0, UPT, UR5, URZ, UPT, UP0 ;  /* 0x000000ff0500728c */ /* 0x000fd2000bf05300 */
[----:B------:R-:W-:Y:S05]  /*8fd0*/  BRA.U UP0, `(.L_x_134) ;  /* 0x00000001000c7547 */ /* 0x000fea000b800000 */
[----:B------:R-:W-:-:S13]  /*8fe0*/  FSETP.NEU.AND P0, PT, R49, RZ, PT ;  /* 0x000000ff3100720b */ /* 0x000fda0003f0d000 */
[----:B------:R-:W-:Y:S05]  /*8ff0*/  @!P0 EXIT ;  /* 0x000000000000894d */ /* 0x000fea0003800000 */
[----:B------:R-:W-:Y:S05]  /*9000*/  BRA `(.L_x_133) ;  /* 0x00000000002c7947 */ /* 0x000fea0003800000 */
.L_x_134:
[----:B------:R-:W-:Y:S01]  /*9010*/  ISETP.NE.AND P0, PT, R103, RZ, PT ;  /* 0x000000ff6700720c */ /* 0x000fe20003f05270 */
[----:B------:R-:W-:-:S12]  /*9020*/  BSSY.RECONVERGENT B0, `(.L_x_133) ;  /* 0x0000009000007945 */ /* 0x000fd80003800200 */
[----:B------:R-:W-:Y:S05]  /*9030*/  @P0 BRA `(.L_x_135) ;  /* 0x0000000000140947 */ /* 0x000fea0003800000 */
[----:B------:R-:W2:Y:S02]  /*9040*/  LDCU.64 UR4, c[0x0][0x888] ;  /* 0x00011100ff0477ac */ /* 0x000ea40008000a00 */
[----:B--2---:R-:W-:-:S04]  /*9050*/  ISETP.NE.U32.AND P0, PT, RZ, UR4, PT ;  /* 0x00000004ff007c0c */ /* 0x004fc8000bf05070 */
[----:B------:R-:W-:-:S13]  /*9060*/  ISETP.NE.AND.EX P0, PT, RZ, UR5, PT, P0 ;  /* 0x00000005ff007c0c */ /* 0x000fda000bf05300 */
[----:B------:R-:W-:Y:S05]  /*9070*/  @!P0 EXIT ;  /* 0x000000000000894d */ /* 0x000fea0003800000 */
[----:B------:R-:W-:Y:S05]  /*9080*/  BRA `(.L_x_136) ;  /* 0x0000000000087947 */ /* 0x000fea0003800000 */
.L_x_135:
[----:B------:R-:W-:-:S13]  /*9090*/  FSETP.NEU.AND P0, PT, R49, RZ, PT ;  /* 0x000000ff3100720b */ /* 0x000fda0003f0d000 */
[----:B------:R-:W-:Y:S05]  /*90a0*/  @!P0 EXIT ;  /* 0x000000000000894d */ /* 0x000fea0003800000 */
.L_x_136:
[----:B------:R-:W-:Y:S05]  /*90b0*/  BSYNC.RECONVERGENT B0 ;  /* 0x0000000000007941 */ /* 0x000fea0003800200 */
.L_x_133:
[----:B------:R-:W-:Y:S01]  /*90c0*/  ULEA UR4, UR51, UR48, 0x3 ;  /* 0x0000003033047291 */ /* 0x000fe2000f8e18ff */
[----:B------:R-:W-:-:S04]  /*90d0*/  DEPBAR.LE SB0, 0x0 ;  /* 0x000080000000791a */ /* 0x000fc80000000000 */
[----:B------:R-:W-:-:S04]  /*90e0*/  UIADD3 UR4, UPT, UPT, UR4, 0xb0, URZ ;  /* 0x000000b004047890 */ /* 0x000fc8000fffe0ff */
[----:B------:R-:W-:-:S09]  /*90f0*/  UPRMT UR4, UR37, 0x654, UR4 ;  /* 0x0000065425047896 */ /* 0x000fd20008000004 */
[----:B------:R-:W-:Y:S01]  /*9100*/  SYNCS.ARRIVE.TRANS64.RED.A1T0 RZ, [UR4], RZ ;  /* 0x000000ffffff79a7 */ /* 0x000fe20008100404 */
[----:B------:R-:W-:Y:S05]  /*9110*/  EXIT ;  /* 0x000000000000794d */ /* 0x000fea0003800000 */
.L_x_20:
[----:B--2---:R2:W1:Y:S02]  /*9120*/  SYNCS.PHASECHK.TRANS64.TRYWAIT P0, [R2+URZ+0x150], R3 ;  /* 0x00015003020075a7 */ /* 0x00446400080011ff */
[----:B-1----:R-:W-:Y:S05]  /*9130*/  @!P0 NANOSLEEP.SYNCS 0x989680 ;  /* 0x009896800000895d */ /* 0x002fea0003900000 */
[----:B------:R-:W1:Y:S02]  /*9140*/  @!P0 SYNCS.PHASECHK.TRANS64 P0, [R2+URZ+0x150], R3 ;  /* 0x00015003020085a7 */ /* 0x000e6400080010ff */
[----:B-1----:R-:W-:Y:S05]  /*9150*/  @!P0 BRA `(.L_x_20) ;  /* 0xfffffffc00f08947 */ /* 0x002fea000383ffff */
[----:B------:R-:W-:Y:S05]  /*9160*/  BRA `(.L_x_137) ;  /* 0xffffff8400507947 */ /* 0x000fea000383ffff */
.L_x_23:
[----:B-1----:R-:W-:-:S07]  /*9170*/  MOV R2, UR33 ;  /* 0x0000002100027c02 */ /* 0x002fce0008000f00 */
.L_x_138:
[----:B-1----:R1:W2:Y:S02]  /*9180*/  SYNCS.PHASECHK.TRANS64.TRYWAIT P0, [R2+URZ+0x48], R4 ;  /* 0x00004804020075a7 */ /* 0x0022a400080011ff */
[----:B--2---:R-:W-:Y:S05]  /*9190*/  @!P0 NANOSLEEP.SYNCS 0x989680 ;  /* 0x009896800000895d */ /* 0x004fea0003900000 */
[----:B------:R-:W2:Y:S02]  /*91a0*/  @!P0 SYNCS.PHASECHK.TRANS64 P0, [R2+URZ+0x48], R4 ;  /* 0x00004804020085a7 */ /* 0x000ea400080010ff */
[----:B--2---:R-:W-:Y:S05]  /*91b0*/  @!P0 BRA `(.L_x_138) ;  /* 0xfffffffc00f08947 */ /* 0x004fea000383ffff */
[----:B------:R-:W-:Y:S05]  /*91c0*/  BRA `(.L_x_22) ;  /* 0xffffff8400a07947 */ /* 0x000fea000383ffff */
.L_x_29:
[----:B-1----:R-:W-:-:S07]  /*91d0*/  MOV R2, UR17 ;  /* 0x0000001100027c02 */ /* 0x002fce0008000f00 */
.L_x_139:
[----:B-1----:R1:W2:Y:S02]  /*91e0*/  SYNCS.PHASECHK.TRANS64.TRYWAIT P0, [R2+URZ+0x48], R4 ;  /* 0x00004804020075a7 */ /* 0x0022a400080011ff */
[----:B--2---:R-:W-:Y:S05]  /*91f0*/  @!P0 NANOSLEEP.SYNCS 0x989680 ;  /* 0x009896800000895d */ /* 0x004fea0003900000 */
[----:B------:R-:W2:Y:S02]  /*9200*/  @!P0 SYNCS.PHASECHK.TRANS64 P0, [R2+URZ+0x48], R4 ;  /* 0x00004804020085a7 */ /* 0x000ea400080010ff */
[----:B--2---:R-:W-:Y:S05]  /*9210*/  @!P0 BRA `(.L_x_139) ;  /* 0xfffffffc00f08947 */ /* 0x004fea000383ffff */
[----:B------:R-:W-:Y:S05]  /*9220*/  BRA `(.L_x_28) ;  /* 0xffffff8800487947 */ /* 0x000fea000383ffff */
.L_x_33:
[----:B-1----:R1:W2:Y:S02]  /*9230*/  SYNCS.PHASECHK.TRANS64.TRYWAIT P0, [R2+URZ+0xe0], R3 ;  /* 0x0000e003020075a7 */ /* 0x0022a400080011ff */
[----:B--2---:R-:W-:Y:S05]  /*9240*/  @!P0 NANOSLEEP.SYNCS 0x989680 ;  /* 0x009896800000895d */ /* 0x004fea0003900000 */
[----:B------:R-:W2:Y:S02]  /*9250*/  @!P0 SYNCS.PHASECHK.TRANS64 P0, [R2+URZ+0xe0], R3 ;  /* 0x0000e003020085a7 */ /* 0x000ea400080010ff */
[----:B--2---:R-:W-:Y:S05]  /*9260*/  @!P0 BRA `(.L_x_33) ;  /* 0xfffffffc00f08947 */ /* 0x004fea000383ffff */
[----:B------:R-:W-:Y:S05]  /*9270*/  BRA `(.L_x_140) ;  /* 0xffffff8800d87947 */ /* 0x000fea000383ffff */
.L_x_37:
[----:B----4-:R-:W-:-:S07]  /*9280*/  MOV R0, UR5 ;  /* 0x0000000500007c02 */ /* 0x010fce0008000f00 */
.L_x_141:
[----:B-1----:R1:W2:Y:S02]  /*9290*/  SYNCS.PHASECHK.TRANS64.TRYWAIT P0, [R0+URZ], R2 ;  /* 0x00000002000075a7 */ /* 0x0022a400080011ff */
[----:B--2---:R-:W-:Y:S05]  /*92a0*/  @!P0 NANOSLEEP.SYNCS 0x989680 ;  /* 0x009896800000895d */ /* 0x004fea0003900000 */
[----:B------:R-:W2:Y:S02]  /*92b0*/  @!P0 SYNCS.PHASECHK.TRANS64 P0, [R0+URZ], R2 ;  /* 0x00000002000085a7 */ /* 0x000ea400080010ff */
[----:B--2---:R-:W-:Y:S05]  /*92c0*/  @!P0 BRA `(.L_x_141) ;  /* 0xfffffffc00f08947 */ /* 0x004fea000383ffff */
[----:B------:R-:W-:Y:S05]  /*92d0*/  BRA `(.L_x_142) ;  /* 0xffffff9000487947 */ /* 0x000fea000383ffff */
.L_x_38:
[----:B----4-:R-:W-:-:S07]  /*92e0*/  MOV R0, UR5 ;  /* 0x0000000500007c02 */ /* 0x010fce0008000f00 */
.L_x_143:
[----:B-1----:R1:W2:Y:S02]  /*92f0*/  SYNCS.PHASECHK.TRANS64.TRYWAIT P0, [R0+URZ], R3 ;  /* 0x00000003000075a7 */ /* 0x0022a400080011ff */
[----:B--2---:R-:W-:Y:S05]  /*9300*/  @!P0 NANOSLEEP.SYNCS 0x989680 ;  /* 0x009896800000895d */ /* 0x004fea0003900000 */
[----:B------:R-:W2:Y:S02]  /*9310*/  @!P0 SYNCS.PHASECHK.TRANS64 P0, [R0+URZ], R3 ;  /* 0x00000003000085a7 */ /* 0x000ea400080010ff */
[----:B--2---:R-:W-:Y:S05]  /*9320*/  @!P0 BRA `(.L_x_143) ;  /* 0xfffffffc00f08947 */ /* 0x004fea000383ffff */
[----:B------:R-:W-:Y:S05]  /*9330*/  BRA `(.L_x_144) ;  /* 0xffffff9000547947 */ /* 0x000fea000383ffff */
.L_x_39:
[----:B----4-:R-:W-:-:S07]  /*9340*/  MOV R0, UR5 ;  /* 0x0000000500007c02 */ /* 0x010fce0008000f00 */
.L_x_145:
[----:B-1----:R1:W2:Y:S02]  /*9350*/  SYNCS.PHASECHK.TRANS64.TRYWAIT P0, [R0+URZ], R3 ;  /* 0x00000003000075a7 */ /* 0x0022a400080011ff */
[----:B--2---:R-:W-:Y:S05]  /*9360*/  @!P0 NANOSLEEP.SYNCS 0x989680 ;  /* 0x009896800000895d */ /* 0x004fea0003900000 */
[----:B------:R-:W2:Y:S02]  /*9370*/  @!P0 SYNCS.PHASECHK.TRANS64 P0, [R0+URZ], R3 ;  /* 0x00000003000085a7 */ /* 0x000ea400080010ff */
[----:B--2---:R-:W-:Y:S05]  /*9380*/  @!P0 BRA `(.L_x_145) ;  /* 0xfffffffc00f08947 */ /* 0x004fea000383ffff */
[----:B------:R-:W-:Y:S05]  /*9390*/  BRA `(.L_x_146) ;  /* 0xffffff9000607947 */ /* 0x000fea000383ffff */
.L_x_40:
[----:B----4-:R-:W-:-:S07]  /*93a0*/  MOV R0, UR5 ;  /* 0x0000000500007c02 */ /* 0x010fce0008000f00 */
.L_x_147:
[----:B-1----:R1:W2:Y:S02]  /*93b0*/  SYNCS.PHASECHK.TRANS64.TRYWAIT P0, [R0+URZ], R3 ;  /* 0x00000003000075a7 */ /* 0x0022a400080011ff */
[----:B--2---:R-:W-:Y:S05]  /*93c0*/  @!P0 NANOSLEEP.SYNCS 0x989680 ;  /* 0x009896800000895d */ /* 0x004fea0003900000 */
[----:B------:R-:W2:Y:S02]  /*93d0*/  @!P0 SYNCS.PHASECHK.TRANS64 P0, [R0+URZ], R3 ;  /* 0x00000003000085a7 */ /* 0x000ea400080010ff */
[----:B--2---:R-:W-:Y:S05]  /*93e0*/  @!P0 BRA `(.L_x_147) ;  /* 0xfffffffc00f08947 */ /* 0x004fea000383ffff */
[----:B------:R-:W-:Y:S05]  /*93f0*/  BRA `(.L_x_148) ;  /* 0xffffff90006c7947 */ /* 0x000fea000383ffff */
.L_x_41:
[----:B----4-:R-:W-:-:S07]  /*9400*/  MOV R0, UR5 ;  /* 0x0000000500007c02 */ /* 0x010fce0008000f00 */
.L_x_149:
[----:B-1----:R1:W2:Y:S02]  /*9410*/  SYNCS.PHASECHK.TRANS64.TRYWAIT P0, [R0+URZ], R3 ;  /* 0x00000003000075a7 */ /* 0x0022a400080011ff */
[----:B--2---:R-:W-:Y:S05]  /*9420*/  @!P0 NANOSLEEP.SYNCS 0x989680 ;  /* 0x009896800000895d */ /* 0x004fea0003900000 */
[----:B------:R-:W2:Y:S02]  /*9430*/  @!P0 SYNCS.PHASECHK.TRANS64 P0, [R0+URZ], R3 ;  /* 0x00000003000085a7 */ /* 0x000ea400080010ff */
[----:B--2---:R-:W-:Y:S05]  /*9440*/  @!P0 BRA `(.L_x_149) ;  /* 0xfffffffc00f08947 */ /* 0x004fea000383ffff */
[----:B------:R-:W-:Y:S05]  /*9450*/  BRA `(.L_x_150) ;  /* 0xffffff9000787947 */ /* 0x000fea000383ffff */
.L_x_42:
[----:B----4-:R-:W-:-:S07]  /*9460*/  MOV R0, UR5 ;  /* 0x0000000500007c02 */ /* 0x010fce0008000f00 */
.L_x_151:
[----:B-1----:R1:W2:Y:S02]  /*9470*/  SYNCS.PHASECHK.TRANS64.TRYWAIT P0, [R0+URZ], R3 ;  /* 0x00000003000075a7 */ /* 0x0022a400080011ff */
[----:B--2---:R-:W-:Y:S05]  /*9480*/  @!P0 NANOSLEEP.SYNCS 0x989680 ;  /* 0x009896800000895d */ /* 0x004fea0003900000 */
[----:B------:R-:W2:Y:S02]  /*9490*/  @!P0 SYNCS.PHASECHK.TRANS64 P0, [R0+URZ], R3 ;  /* 0x00000003000085a7 */ /* 0x000ea400080010ff */
[----:B--2---:R-:W-:Y:S05]  /*94a0*/  @!P0 BRA `(.L_x_151) ;  /* 0xfffffffc00f08947 */ /* 0x004fea000383ffff */
[----:B------:R-:W-:Y:S05]  /*94b0*/  BRA `(.L_x_152) ;  /* 0xffffff9000847947 */ /* 0x000fea000383ffff */
.L_x_43:
[----:B----4-:R-:W-:-:S07]  /*94c0*/  MOV R0, UR5 ;  /* 0x0000000500007c02 */ /* 0x010fce0008000f00 */
.L_x_153:
[----:B-1----:R1:W2:Y:S02]  /*94d0*/  SYNCS.PHASECHK.TRANS64.TRYWAIT P0, [R0+URZ], R3 ;  /* 0x00000003000075a7 */ /* 0x0022a400080011ff */
[----:B--2---:R-:W-:Y:S05]  /*94e0*/  @!P0 NANOSLEEP.SYNCS 0x989680 ;  /* 0x009896800000895d */ /* 0x004fea0003900000 */
[----:B------:R-:W2:Y:S02]  /*94f0*/  @!P0 SYNCS.PHASECHK.TRANS64 P0, [R0+URZ], R3 ;  /* 0x00000003000085a7 */ /* 0x000ea400080010ff */
[----:B--2---:R-:W-:Y:S05]  /*9500*/  @!P0 BRA `(.L_x_153) ;  /* 0xfffffffc00f08947 */ /* 0x004fea000383ffff */
[----:B------:R-:W-:Y:S05]  /*9510*/  BRA `(.L_x_154) ;  /* 0xffffff9000907947 */ /* 0x000fea000383ffff */
.L_x_44:
[----:B----4-:R-:W-:-:S07]  /*9520*/  MOV R0, UR5 ;  /* 0x0000000500007c02 */ /* 0x010fce0008000f00 */
.L_x_155:
[----:B-1----:R1:W2:Y:S02]  /*9530*/  SYNCS.PHASECHK.TRANS64.TRYWAIT P0, [R0+URZ], R3 ;  /* 0x00000003000075a7 */ /* 0x0022a400080011ff */
[----:B--2---:R-:W-:Y:S05]  /*9540*/  @!P0 NANOSLEEP.SYNCS 0x989680 ;  /* 0x009896800000895d */ /* 0x004fea0003900000 */
[----:B------:R-:W2:Y:S02]  /*9550*/  @!P0 SYNCS.PHASECHK.TRANS64 P0, [R0+URZ], R3 ;  /* 0x00000003000085a7 */ /* 0x000ea400080010ff */
[----:B--2---:R-:W-:Y:S05]  /*9560*/  @!P0 BRA `(.L_x_155) ;  /* 0xfffffffc00f08947 */ /* 0x004fea000383ffff */
[----:B------:R-:W-:Y:S05]  /*9570*/  BRA `(.L_x_156) ;  /* 0xffffff90009c7947 */ /* 0x000fea000383ffff */
.L_x_47:
[----:B-1----:R1:W2:Y:S02]  /*9580*/  SYNCS.PHASECHK.TRANS64.TRYWAIT P0, [R0+URZ+0x140], R4 ;  /* 0x00014004000075a7 */ /* 0x0022a400080011ff */
[----:B--2---:R-:W-:Y:S05]  /*9590*/  @!P0 NANOSLEEP.SYNCS 0x989680 ;  /* 0x009896800000895d */ /* 0x004fea0003900000 */
[----:B------:R-:W2:Y:S02]  /*95a0*/  @!P0 SYNCS.PHASECHK.TRANS64 P0, [R0+URZ+0x140], R4 ;  /* 0x00014004000085a7 */ /* 0x000ea400080010ff */
[----:B--2---:R-:W-:Y:S05]  /*95b0*/  @!P0 BRA `(.L_x_47) ;  /* 0xfffffffc00f08947 */ /* 0x004fea000383ffff */
[----:B------:R-:W-:Y:S05]  /*95c0*/  BRA `(.L_x_157) ;  /* 0xffffff9000f87947 */ /* 0x000fea000383ffff */
.L_x_48:
[----:B------:R-:W-:-:S07]  /*95d0*/  MOV R0, UR5 ;  /* 0x0000000500007c02 */ /* 0x000fce0008000f00 */
.L_x_158:
[----:B-1----:R1:W2:Y:S02]  /*95e0*/  SYNCS.PHASECHK.TRANS64.TRYWAIT P0, [R0+URZ+0xf0], R5 ;  /* 0x0000f005000075a7 */ /* 0x0022a400080011ff */
[----:B--2---:R-:W-:Y:S05]  /*95f0*/  @!P0 NANOSLEEP.SYNCS 0x989680 ;  /* 0x009896800000895d */ /* 0x004fea0003900000 */
[----:B------:R-:W2:Y:S02]  /*9600*/  @!P0 SYNCS.PHASECHK.TRANS64 P0, [R0+URZ+0xf0], R5 ;  /* 0x0000f005000085a7 */ /* 0x000ea400080010ff */
[----:B--2---:R-:W-:Y:S05]  /*9610*/  @!P0 BRA `(.L_x_158) ;  /* 0xfffffffc00f08947 */ /* 0x004fea000383ffff */
[----:B------:R-:W-:Y:S05]  /*9620*/  BRA `(.L_x_159) ;  /* 0xffffff9400087947 */ /* 0x000fea000383ffff */
.L_x_49:
[----:B-1----:R1:W2:Y:S02]  /*9630*/  SYNCS.PHASECHK.TRANS64.TRYWAIT P1, [R0+URZ+0xe0], R4 ;  /* 0x0000e004000075a7 */ /* 0x0022a400080211ff */
[----:B--2---:R-:W-:Y:S05]  /*9640*/  @!P1 NANOSLEEP.SYNCS 0x989680 ;  /* 0x009896800000995d */ /* 0x004fea0003900000 */
[----:B------:R-:W2:Y:S02]  /*9650*/  @!P1 SYNCS.PHASECHK.TRANS64 P1, [R0+URZ+0xe0], R4 ;  /* 0x0000e004000095a7 */ /* 0x000ea400080210ff */
[----:B--2---:R-:W-:Y:S05]  /*9660*/  @!P1 BRA `(.L_x_49) ;  /* 0xfffffffc00f09947 */ /* 0x004fea000383ffff */
[----:B------:R-:W-:Y:S05]  /*9670*/  BRA `(.L_x_160) ;  /* 0xffffff9400387947 */ /* 0x000fea000383ffff */
.L_x_52:
[----:B------:R-:W-:-:S07]  /*9680*/  MOV R0, UR5 ;  /* 0x0000000500007c02 */ /* 0x000fce0008000f00 */
.L_x_161:
[----:B-1----:R1:W2:Y:S02]  /*9690*/  SYNCS.PHASECHK.TRANS64.TRYWAIT P0, [R0+URZ+0xf0], R2 ;  /* 0x0000f002000075a7 */ /* 0x0022a400080011ff */
[----:B--2---:R-:W-:Y:S05]  /*96a0*/  @!P0 NANOSLEEP.SYNCS 0x989680 ;  /* 0x009896800000895d */ /* 0x004fea0003900000 */
[----:B------:R-:W2:Y:S02]  /*96b0*/  @!P0 SYNCS.PHASECHK.TRANS64 P0, [R0+URZ+0xf0], R2 ;  /* 0x0000f002000085a7 */ /* 0x000ea400080010ff */
[----:B--2---:R-:W-:Y:S05]  /*96c0*/  @!P0 BRA `(.L_x_161) ;  /* 0xfffffffc00f08947 */ /* 0x004fea000383ffff */
[----:B------:R-:W-:Y:S05]  /*96d0*/  BRA `(.L_x_51) ;  /* 0xffffff94008c7947 */ /* 0x000fea000383ffff */
.L_x_59:
[----:B-1----:R1:W2:Y:S02]  /*96e0*/  SYNCS.PHASECHK.TRANS64.TRYWAIT P1, [R0+URZ+0xe0], R2 ;  /* 0x0000e002000075a7 */ /* 0x0022a400080211ff */
[----:B--2---:R-:W-:Y:S05]  /*96f0*/  @!P1 NANOSLEEP.SYNCS 0x989680 ;  /* 0x009896800000995d */ /* 0x004fea0003900000 */
[----:B------:R-:W2:Y:S02]  /*9700*/  @!P1 SYNCS.PHASECHK.TRANS64 P1, [R0+URZ+0xe0], R2 ;  /* 0x0000e002000095a7 */ /* 0x000ea400080210ff */
[----:B--2---:R-:W-:Y:S05]  /*9710*/  @!P1 BRA `(.L_x_59) ;  /* 0xfffffffc00f09947 */ /* 0x004fea000383ffff */
[----:B------:R-:W-:Y:S05]  /*9720*/  BRA `(.L_x_162) ;  /* 0xffffff9800ec7947 */ /* 0x000fea000383ffff */
.L_x_60:
[----:B------:R-:W-:-:S07]  /*9730*/  MOV R2, UR8 ;  /* 0x0000000800027c02 */ /* 0x000fce0008000f00 */
.L_x_163:
[----:B-1----:R1:W2:Y:S02]  /*9740*/  SYNCS.PHASECHK.TRANS64.TRYWAIT P0, [R2+URZ+0x120], R0 ;  /* 0x00012000020075a7 */ /* 0x0022a400080011ff */
[----:B--2---:R-:W-:Y:S05]  /*9750*/  @!P0 NANOSLEEP.SYNCS 0x989680 ;  /* 0x009896800000895d */ /* 0x004fea0003900000 */
[----:B------:R-:W2:Y:S02]  /*9760*/  @!P0 SYNCS.PHASECHK.TRANS64 P0, [R2+URZ+0x120], R0 ;  /* 0x00012000020085a7 */ /* 0x000ea400080010ff */
[----:B--2---:R-:W-:Y:S05]  /*9770*/  @!P0 BRA `(.L_x_163) ;  /* 0xfffffffc00f08947 */ /* 0x004fea000383ffff */
[----:B------:R-:W-:Y:S05]  /*9780*/  BRA `(.L_x_164) ;  /* 0xffffff9c003c7947 */ /* 0x000fea000383ffff */
.L_x_63:
[----:B------:R-:W-:Y:S07]  /*9790*/  MOV R0, UR7 ;  /* 0x0000000700007c02 */ /* 0x000fee0008000f00 */
.L_x_165:
[----:B-1----:R1:W2:Y:S02]  /*97a0*/  SYNCS.PHASECHK.TRANS64.TRYWAIT P0, [R0+URZ], R2 ;  /* 0x00000002000075a7 */ /* 0x0022a400080011ff */
[----:B--2---:R-:W-:Y:S05]  /*97b0*/  @!P0 NANOSLEEP.SYNCS 0x989680 ;  /* 0x009896800000895d */ /* 0x004fea0003900000 */
[----:B------:R-:W2:Y:S02]  /*97c0*/  @!P0 SYNCS.PHASECHK.TRANS64 P0, [R0+URZ], R2 ;  /* 0x00000002000085a7 */ /* 0x000ea400080010ff */
[----:B--2---:R-:W-:Y:S05]  /*97d0*/  @!P0 BRA `(.L_x_165) ;  /* 0xfffffffc00f08947 */ /* 0x004fea000383ffff */
[----:B------:R-:W-:Y:S05]  /*97e0*/  BRA `(.L_x_62) ;  /* 0xffffff9c00587947 */ /* 0x000fea000383ffff */
.L_x_66:
[----:B------:R-:W-:-:S07]  /*97f0*/  MOV R0, UR5 ;  /* 0x0000000500007c02 */ /* 0x000fce0008000f00 */
.L_x_166:
[----:B--2---:R2:W3:Y:S02]  /*9800*/  SYNCS.PHASECHK.TRANS64.TRYWAIT P0, [R0+URZ], R2 ;  /* 0x00000002000075a7 */ /* 0x0044e400080011ff */
[----:B---3--:R-:W-:Y:S05]  /*9810*/  @!P0 NANOSLEEP.SYNCS 0x989680 ;  /* 0x009896800000895d */ /* 0x008fea0003900000 */
[----:B------:R-:W3:Y:S02]  /*9820*/  @!P0 SYNCS.PHASECHK.TRANS64 P0, [R0+URZ], R2 ;  /* 0x00000002000085a7 */ /* 0x000ee400080010ff */
[----:B---3--:R-:W-:Y:S05]  /*9830*/  @!P0 BRA `(.L_x_166) ;  /* 0xfffffffc00f08947 */ /* 0x008fea000383ffff */
[----:B------:R-:W-:Y:S05]  /*9840*/  BRA `(.L_x_167) ;  /* 0xffffffa0000c7947 */ /* 0x000fea000383ffff */
.L_x_67:
[----:B------:R-:W-:-:S07]  /*9850*/  MOV R0, UR5 ;  /* 0x0000000500007c02 */ /* 0x000fce0008000f00 */
.L_x_168:
[----:B-1----:R1:W2:Y:S02]  /*9860*/  SYNCS.PHASECHK.TRANS64.TRYWAIT P0, [R0+URZ], R3 ;  /* 0x00000003000075a7 */ /* 0x0022a400080011ff */
[----:B--2---:R-:W-:Y:S05]  /*9870*/  @!P0 NANOSLEEP.SYNCS 0x989680 ;  /* 0x009896800000895d */ /* 0x004fea0003900000 */
[----:B------:R-:W2:Y:S02]  /*9880*/  @!P0 SYNCS.PHASECHK.TRANS64 P0, [R0+URZ], R3 ;  /* 0x00000003000085a7 */ /* 0x000ea400080010ff */
[----:B--2---:R-:W-:Y:S05]  /*9890*/  @!P0 BRA `(.L_x_168) ;  /* 0xfffffffc00f08947 */ /* 0x004fea000383ffff */
[----:B------:R-:W-:Y:S05]  /*98a0*/  BRA `(.L_x_169) ;  /* 0xffffffa000187947 */ /* 0x000fea000383ffff */
.L_x_68:
[----:B------:R-:W-:-:S07]  /*98b0*/  MOV R0, UR5 ;  /* 0x0000000500007c02 */ /* 0x000fce0008000f00 */
.L_x_170:
[----:B-1----:R1:W2:Y:S02]  /*98c0*/  SYNCS.PHASECHK.TRANS64.TRYWAIT P0, [R0+URZ], R3 ;  /* 0x00000003000075a7 */ /* 0x0022a400080011ff */
[----:B--2---:R-:W-:Y:S05]  /*98d0*/  @!P0 NANOSLEEP.SYNCS 0x989680 ;  /* 0x009896800000895d */ /* 0x004fea0003900000 */
[----:B------:R-:W2:Y:S02]  /*98e0*/  @!P0 SYNCS.PHASECHK.TRANS64 P0, [R0+URZ], R3 ;  /* 0x00000003000085a7 */ /* 0x000ea400080010ff */
[----:B--2---:R-:W-:Y:S05]  /*98f0*/  @!P0 BRA `(.L_x_170) ;  /* 0xfffffffc00f08947 */ /* 0x004fea000383ffff */
[----:B------:R-:W-:Y:S05]  /*9900*/  BRA `(.L_x_171) ;  /* 0xffffffa000247947 */ /* 0x000fea000383ffff */
.L_x_69:
[----:B-1----:R-:W-:-:S07]  /*9910*/  MOV R0, UR7 ;  /* 0x0000000700007c02 */ /* 0x002fce0008000f00 */
.L_x_172:
[----:B-1----:R1:W2:Y:S02]  /*9920*/  SYNCS.PHASECHK.TRANS64.TRYWAIT P0, [R0+URZ], R2 ;  /* 0x00000002000075a7 */ /* 0x0022a400080011ff */
[----:B--2---:R-:W-:Y:S05]  /*9930*/  @!P0 NANOSLEEP.SYNCS 0x989680 ;  /* 0x009896800000895d */ /* 0x004fea0003900000 */
[----:B------:R-:W2:Y:S02]  /*9940*/  @!P0 SYNCS.PHASECHK.TRANS64 P0, [R0+URZ], R2 ;  /* 0x00000002000085a7 */ /* 0x000ea400080010ff */
[----:B--2---:R-:W-:Y:S05]  /*9950*/  @!P0 BRA `(.L_x_172) ;  /* 0xfffffffc00f08947 */ /* 0x004fea000383ffff */
[----:B------:R-:W-:Y:S05]  /*9960*/  BRA `(.L_x_173) ;  /* 0xffffffa000307947 */ /* 0x000fea000383ffff */
.L_x_74:
[----:B--2---:R2:W3:Y:S02]  /*9970*/  SYNCS.PHASECHK.TRANS64.TRYWAIT P0, [R0+URZ+0xe0], R2 ;  /* 0x0000e002000075a7 */ /* 0x0044e400080011ff */
[----:B---3--:R-:W-:Y:S05]  /*9980*/  @!P0 NANOSLEEP.SYNCS 0x989680 ;  /* 0x009896800000895d */ /* 0x008fea0003900000 */
[----:B------:R-:W3:Y:S02]  /*9990*/  @!P0 SYNCS.PHASECHK.TRANS64 P0, [R0+URZ+0xe0], R2 ;  /* 0x0000e002000085a7 */ /* 0x000ee400080010ff */
[----:B---3--:R-:W-:Y:S05]  /*99a0*/  @!P0 BRA `(.L_x_74) ;  /* 0xfffffffc00f08947 */ /* 0x008fea000383ffff */
[----:B------:R-:W-:Y:S05]  /*99b0*/  BRA `(.L_x_174) ;  /* 0xffffffa4003c7947 */ /* 0x000fea000383ffff */
.L_x_77:
[----:B------:R-:W-:Y:S07]  /*99c0*/  MOV R0, UR7 ;  /* 0x0000000700007c02 */ /* 0x000fee0008000f00 */
.L_x_175:
[----:B--2---:R2:W3:Y:S02]  /*99d0*/  SYNCS.PHASECHK.TRANS64.TRYWAIT P0, [R0+URZ+0xd8], R2 ;  /* 0x0000d802000075a7 */ /* 0x0044e400080011ff */
[----:B---3--:R-:W-:Y:S05]  /*99e0*/  @!P0 NANOSLEEP.SYNCS 0x989680 ;  /* 0x009896800000895d */ /* 0x008fea0003900000 */
[----:B------:R-:W3:Y:S02]  /*99f0*/  @!P0 SYNCS.PHASECHK.TRANS64 P0, [R0+URZ+0xd8], R2 ;  /* 0x0000d802000085a7 */ /* 0x000ee400080010ff */
[----:B---3--:R-:W-:Y:S05]  /*9a00*/  @!P0 BRA `(.L_x_175) ;  /* 0xfffffffc00f08947 */ /* 0x008fea000383ffff */
[----:B------:R-:W-:Y:S05]  /*9a10*/  BRA `(.L_x_76) ;  /* 0xffffffa8001c7947 */ /* 0x000fea000383ffff */
.L_x_80:
[----:B------:R-:W-:Y:S07]  /*9a20*/  MOV R0, UR7 ;  /* 0x0000000700007c02 */ /* 0x000fee0008000f00 */
.L_x_176:
[----:B-1----:R1:W2:Y:S02]  /*9a30*/  SYNCS.PHASECHK.TRANS64.TRYWAIT P0, [R0+URZ+0xb0], R14 ;  /* 0x0000b00e000075a7 */ /* 0x0022a400080011ff */
[----:B--2---:R-:W-:Y:S05]  /*9a40*/  @!P0 NANOSLEEP.SYNCS 0x989680 ;  /* 0x009896800000895d */ /* 0x004fea0003900000 */
[----:B------:R-:W2:Y:S02]  /*9a50*/  @!P0 SYNCS.PHASECHK.TRANS64 P0, [R0+URZ+0xb0], R14 ;  /* 0x0000b00e000085a7 */ /* 0x000ea400080010ff */
[----:B--2---:R-:W-:Y:S05]  /*9a60*/  @!P0 BRA `(.L_x_176) ;  /* 0xfffffffc00f08947 */ /* 0x004fea000383ffff */
[----:B------:R-:W-:Y:S05]  /*9a70*/  BRA `(.L_x_177) ;  /* 0xffffffa800947947 */ /* 0x000fea000383ffff */
.L_x_81:
[----:B------:R-:W-:Y:S07]  /*9a80*/  MOV R0, UR7 ;  /* 0x0000000700007c02 */ /* 0x000fee0008000f00 */
.L_x_178:
[----:B-1----:R1:W2:Y:S02]  /*9a90*/  SYNCS.PHASECHK.TRANS64.TRYWAIT P0, [R0+URZ+0xb8], R14 ;  /* 0x0000b80e000075a7 */ /* 0x0022a400080011ff */
[----:B--2---:R-:W-:Y:S05]  /*9aa0*/  @!P0 NANOSLEEP.SYNCS 0x989680 ;  /* 0x009896800000895d */ /* 0x004fea0003900000 */
[----:B------:R-:W2:Y:S02]  /*9ab0*/  @!P0 SYNCS.PHASECHK.TRANS64 P0, [R0+URZ+0xb8], R14 ;  /* 0x0000b80e000085a7 */ /* 0x000ea400080010ff */
[----:B--2---:R-:W-:Y:S05]  /*9ac0*/  @!P0 BRA `(.L_x_178) ;  /* 0xfffffffc00f08947 */ /* 0x004fea000383ffff */
[----:B------:R-:W-:Y:S05]  /*9ad0*/  BRA `(.L_x_179) ;  /* 0xffffffa800cc7947 */ /* 0x000fea000383ffff */
.L_x_82:
[----:B------:R-:W-:Y:S07]  /*9ae0*/  MOV R0, UR7 ;  /* 0x0000000700007c02 */ /* 0x000fee0008000f00 */
.L_x_180:
[----:B-1----:R1:W2:Y:S02]  /*9af0*/  SYNCS.PHASECHK.TRANS64.TRYWAIT P0, [R0+URZ+0xc0], R14 ;  /* 0x0000c00e000075a7 */ /* 0x0022a400080011ff */
[----:B--2---:R-:W-:Y:S05]  /*9b00*/  @!P0 NANOSLEEP.SYNCS 0x989680 ;  /* 0x009896800000895d */ /* 0x004fea0003900000 */
[----:B------:R-:W2:Y:S02]  /*9b10*/  @!P0 SYNCS.PHASECHK.TRANS64 P0, [R0+URZ+0xc0], R14 ;  /* 0x0000c00e000085a7 */ /* 0x000ea400080010ff */
[----:B--2---:R-:W-:Y:S05]  /*9b20*/  @!P0 BRA `(.L_x_180) ;  /* 0xfffffffc00f08947 */ /* 0x004fea000383ffff */
[----:B------:R-:W-:Y:S05]  /*9b30*/  BRA `(.L_x_181) ;  /* 0xffffffac00107947 */ /* 0x000fea000383ffff */
.L_x_83:
[----:B------:R-:W-:Y:S07]  /*9b40*/  MOV R0, UR7 ;  /* 0x0000000700007c02 */ /* 0x000fee0008000f00 */
.L_x_182:
[----:B-1----:R1:W2:Y:S02]  /*9b50*/  SYNCS.PHASECHK.TRANS64.TRYWAIT P0, [R0+URZ+0xc8], R14 ;  /* 0x0000c80e000075a7 */ /* 0x0022a400080011ff */
[----:B--2---:R-:W-:Y:S05]  /*9b60*/  @!P0 NANOSLEEP.SYNCS 0x989680 ;  /* 0x009896800000895d */ /* 0x004fea0003900000 */
[----:B------:R-:W2:Y:S02]  /*9b70*/  @!P0 SYNCS.PHASECHK.TRANS64 P0, [R0+URZ+0xc8], R14 ;  /* 0x0000c80e000085a7 */ /* 0x000ea400080010ff */
[----:B--2---:R-:W-:Y:S05]  /*9b80*/  @!P0 BRA `(.L_x_182) ;  /* 0xfffffffc00f08947 */ /* 0x004fea000383ffff */
[----:B------:R-:W-:Y:S05]  /*9b90*/  BRA `(.L_x_183) ;  /* 0xffffffac00947947 */ /* 0x000fea000383ffff */
.L_x_85:
[----:B------:R-:W-:-:S07]  /*9ba0*/  MOV R0, UR7 ;  /* 0x0000000700007c02 */ /* 0x000fce0008000f00 */
.L_x_184:
[----:B-1----:R1:W3:Y:S02]  /*9bb0*/  SYNCS.PHASECHK.TRANS64.TRYWAIT P0, [R0+URZ+0xb0], R2 ;  /* 0x0000b002000075a7 */ /* 0x0022e400080011ff */
[----:B---3--:R-:W-:Y:S05]  /*9bc0*/  @!P0 NANOSLEEP.SYNCS 0x989680 ;  /* 0x009896800000895d */ /* 0x008fea0003900000 */
[----:B------:R-:W3:Y:S02]  /*9bd0*/  @!P0 SYNCS.PHASECHK.TRANS64 P0, [R0+URZ+0xb0], R2 ;  /* 0x0000b002000085a7 */ /* 0x000ee400080010ff */
[----:B---3--:R-:W-:Y:S05]  /*9be0*/  @!P0 BRA `(.L_x_184) ;  /* 0xfffffffc00f08947 */ /* 0x008fea000383ffff */
[----:B------:R-:W-:Y:S05]  /*9bf0*/  BRA `(.L_x_185) ;  /* 0xffffffb000047947 */ /* 0x000fea000383ffff */
.L_x_86:
[----:B-1----:R-:W-:-:S07]  /*9c00*/  MOV R0, UR7 ;  /* 0x0000000700007c02 */ /* 0x002fce0008000f00 */
.L_x_186:
[----:B-1----:R1:W3:Y:S02]  /*9c10*/  SYNCS.PHASECHK.TRANS64.TRYWAIT P0, [R0+URZ+0xb8], R2 ;  /* 0x0000b802000075a7 */ /* 0x0022e400080011ff */
[----:B---3--:R-:W-:Y:S05]  /*9c20*/  @!P0 NANOSLEEP.SYNCS 0x989680 ;  /* 0x009896800000895d */ /* 0x008fea0003900000 */
[----:B------:R-:W3:Y:S02]  /*9c30*/  @!P0 SYNCS.PHASECHK.TRANS64 P0, [R0+URZ+0xb8], R2 ;  /* 0x0000b802000085a7 */ /* 0x000ee400080010ff */
[----:B---3--:R-:W-:Y:S05]  /*9c40*/  @!P0 BRA `(.L_x_186) ;  /* 0xfffffffc00f08947 */ /* 0x008fea000383ffff */
[----:B------:R-:W-:Y:S05]  /*9c50*/  BRA `(.L_x_187) ;  /* 0xffffffac00f47947 */ /* 0x000fea000383ffff */
.L_x_87:
[----:B-1----:R-:W-:-:S07]  /*9c60*/  MOV R0, UR7 ;  /* 0x0000000700007c02 */ /* 0x002fce0008000f00 */
.L_x_188:
[----:B-1----:R1:W3:Y:S02]  /*9c70*/  SYNCS.PHASECHK.TRANS64.TRYWAIT P0, [R0+URZ+0xc0], R2 ;  /* 0x0000c002000075a7 */ /* 0x0022e400080011ff */
[----:B---3--:R-:W-:Y:S05]  /*9c80*/  @!P0 NANOSLEEP.SYNCS 0x989680 ;  /* 0x009896800000895d */ /* 0x008fea0003900000 */
[----:B------:R-:W3:Y:S02]  /*9c90*/  @!P0 SYNCS.PHASECHK.TRANS64 P0, [R0+URZ+0xc0], R2 ;  /* 0x0000c002000085a7 */ /* 0x000ee400080010ff */
[----:B---3--:R-:W-:Y:S05]  /*9ca0*/  @!P0 BRA `(.L_x_188) ;  /* 0xfffffffc00f08947 */ /* 0x008fea000383ffff */
[----:B------:R-:W-:Y:S05]  /*9cb0*/  BRA `(.L_x_189) ;  /* 0xffffffac00e47947 */ /* 0x000fea000383ffff */
.L_x_89:
[----:B--2---:R2:W4:Y:S02]  /*9cc0*/  SYNCS.PHASECHK.TRANS64.TRYWAIT P0, [R0+URZ+0xe0], R2 ;  /* 0x0000e002000075a7 */ /* 0x00452400080011ff */
[----:B----4-:R-:W-:Y:S05]  /*9cd0*/  @!P0 NANOSLEEP.SYNCS 0x989680 ;  /* 0x009896800000895d */ /* 0x010fea0003900000 */
[----:B------:R-:W4:Y:S02]  /*9ce0*/  @!P0 SYNCS.PHASECHK.TRANS64 P0, [R0+URZ+0xe0], R2 ;  /* 0x0000e002000085a7 */ /* 0x000f2400080010ff */
[----:B----4-:R-:W-:Y:S05]  /*9cf0*/  @!P0 BRA `(.L_x_89) ;  /* 0xfffffffc00f08947 */ /* 0x010fea000383ffff */
[----:B------:R-:W-:Y:S05]  /*9d00*/  BRA `(.L_x_190) ;  /* 0xffffffb000b87947 */ /* 0x000fea000383ffff */
.L_x_100:
[----:B-1----:R-:W-:Y:S04]  /*9d10*/  MOV R0, UR48 ;  /* 0x0000003000007c02 */ /* 0x002fe80008000f00 */
[----:B------:R1:W3:Y:S03]  /*9d20*/  SYNCS.PHASECHK.TRANS64.TRYWAIT P1, [R0+URZ+0x90], R3 ;  /* 0x00009003000075a7 */ /* 0x0002e600080211ff */
[----:B---3--:R-:W-:Y:S05]  /*9d30*/  @!P1 NANOSLEEP.SYNCS 0x989680 ;  /* 0x009896800000995d */ /* 0x008fea0003900000 */
[----:B------:R-:W3:Y:S02]  /*9d40*/  @!P1 SYNCS.PHASECHK.TRANS64 P1, [R0+URZ+0x90], R3 ;  /* 0x00009003000095a7 */ /* 0x000ee400080210ff */
[----:B---3--:R-:W-:Y:S05]  /*9d50*/  @!P1 BRA `(.L_x_100) ;  /* 0xfffffffc00ec9947 */ /* 0x008fea000383ffff */
[----:B------:R-:W-:Y:S05]  /*9d60*/  BRA `(.L_x_99) ;  /* 0xffffffbc00f07947 */ /* 0x000fea000383ffff */
.L_x_102:
[----:B-1----:R1:W2:Y:S02]  /*9d70*/  SYNCS.PHASECHK.TRANS64.TRYWAIT P0, [R64+URZ+0x100], R2 ;  /* 0x00010002400075a7 */ /* 0x0022a400080011ff */
[----:B--2---:R-:W-:Y:S05]  /*9d80*/  @!P0 NANOSLEEP.SYNCS 0x989680 ;  /* 0x009896800000895d */ /* 0x004fea0003900000 */
[----:B------:R-:W2:Y:S02]  /*9d90*/  @!P0 SYNCS.PHASECHK.TRANS64 P0, [R64+URZ+0x100], R2 ;  /* 0x00010002400085a7 */ /* 0x000ea400080010ff */
[----:B--2---:R-:W-:Y:S05]  /*9da0*/  @!P0 BRA `(.L_x_102) ;  /* 0xfffffffc00f08947 */ /* 0x004fea000383ffff */
[----:B------:R-:W-:Y:S05]  /*9db0*/  BRA `(.L_x_101) ;  /* 0xffffffc0001c7947 */ /* 0x000fea000383ffff */
.L_x_111:
[----:B--2---:R2:W3:Y:S02]  /*9dc0*/  SYNCS.PHASECHK.TRANS64.TRYWAIT P0, [R2+URZ+0x90], R0 ;  /* 0x00009000020075a7 */ /* 0x0044e400080011ff */
[----:B---3--:R-:W-:Y:S05]  /*9dd0*/  @!P0 NANOSLEEP.SYNCS 0x989680 ;  /* 0x009896800000895d */ /* 0x008fea0003900000 */
[----:B------:R-:W3:Y:S02]  /*9de0*/  @!P0 SYNCS.PHASECHK.TRANS64 P0, [R2+URZ+0x90], R0 ;  /* 0x00009000020085a7 */ /* 0x000ee400080010ff */
[----:B---3--:R-:W-:Y:S05]  /*9df0*/  @!P0 BRA `(.L_x_111) ;  /* 0xfffffffc00f08947 */ /* 0x008fea000383ffff */
[----:B------:R-:W-:Y:S05]  /*9e00*/  BRA `(.L_x_110) ;  /* 0xffffffcc00007947 */ /* 0x000fea000383ffff */
.L_x_119:
[----:B--2---:R2:W3:Y:S02]  /*9e10*/  SYNCS.PHASECHK.TRANS64.TRYWAIT P0, [R0+URZ+0x90], R5 ;  /* 0x00009005000075a7 */ /* 0x0044e400080011ff */
[----:B---3--:R-:W-:Y:S05]  /*9e20*/  @!P0 NANOSLEEP.SYNCS 0x989680 ;  /* 0x009896800000895d */ /* 0x008fea0003900000 */
[----:B------:R-:W3:Y:S02]  /*9e30*/  @!P0 SYNCS.PHASECHK.TRANS64 P0, [R0+URZ+0x90], R5 ;  /* 0x00009005000085a7 */ /* 0x000ee400080010ff */
[----:B---3--:R-:W-:Y:S05]  /*9e40*/  @!P0 BRA `(.L_x_119) ;  /* 0xfffffffc00f08947 */ /* 0x008fea000383ffff */
[----:B------:R-:W-:Y:S05]  /*9e50*/  BRA `(.L_x_118) ;  /* 0xffffffd800047947 */ /* 0x000fea000383ffff */
.L_x_127:
[----:B--2---:R2:W3:Y:S02]  /*9e60*/  SYNCS.PHASECHK.TRANS64.TRYWAIT P0, [R2+URZ+0x90], R0 ;  /* 0x00009000020075a7 */ /* 0x0044e400080011ff */
[----:B---3--:R-:W-:Y:S05]  /*9e70*/  @!P0 NANOSLEEP.SYNCS 0x989680 ;  /* 0x009896800000895d */ /* 0x008fea0003900000 */
[----:B------:R-:W3:Y:S02]  /*9e80*/  @!P0 SYNCS.PHASECHK.TRANS64 P0, [R2+URZ+0x90], R0 ;  /* 0x00009000020085a7 */ /* 0x000ee400080010ff */
[----:B---3--:R-:W-:Y:S05]  /*9e90*/  @!P0 BRA `(.L_x_127) ;  /* 0xfffffffc00f08947 */ /* 0x008fea000383ffff */
[----:B------:R-:W-:Y:S05]  /*9ea0*/  BRA `(.L_x_126) ;  /* 0xffffffe400087947 */ /* 0x000fea000383ffff */
        .weak           $__internal_0_$__cuda_sm10x_tcgen05_guardrail_trap_col_being_dealloced_not_returned_by_alloc
        .type           $__internal_0_$__cuda_sm10x_tcgen05_guardrail_trap_col_being_dealloced_not_returned_by_alloc,@function
        .size           $__internal_0_$__cuda_sm10x_tcgen05_guardrail_trap_col_being_dealloced_not_returned_by_alloc,($__internal_1_$__cuda_sm10x_tcgen05_guardrail_trap_phase_invalid_during_alloc - $__internal_0_$__cuda_sm10x_tcgen05_guardrail_trap_col_being_dealloced_not_returned_by_alloc)
$__internal_0_$__cuda_sm10x_tcgen05_guardrail_trap_col_being_dealloced_not_returned_by_alloc:
[----:B------:R-:W-:Y:S05]  /*9eb0*/  BPT.TRAP 0x1 ;  /* 0x000000040000795c */ /* 0x000fea0000300000 */
[----:B------:R-:W-:-:S04]  /*9ec0*/  HFMA2 R3, -RZ, RZ, 0, 0 ;  /* 0x00000000ff037431 */ /* 0x000fc800000001ff */
[----:B------:R-:W-:Y:S05]  /*9ed0*/  RET.REL.NODEC R2 `(_ZN7cutlass13device_kernelINS_4gemm6kernel13GemmUniversalIN4cute5tupleIJiiiiEEENS1_10collective13CollectiveMmaINS1_35MainloopSm100TmaUmmaWarpSpecializedILi9ELi2ELi4ENS5_IJNS4_1CILi1EEESB_SB_EEEEENS5_IJNSA_ILi64EEENSA_ILi256EEENSA_ILi32EEEEEENS_6half_tENS5_IJlSB_lEEESI_SJ_NS4_8TiledMMAINS4_8MMA_AtomIJNS4_20SM100_MMA_F16BF16_SSISI_SI_fLi64ELi256ELNS4_4UMMA5MajorE0ELSO_0ELNSN_7ScaleInE0ELSP_0EEEEEENS4_6LayoutISC_NS5_IJNSA_ILi0EEEST_ST_EEEEENS5_IJNS4_10UnderscoreESW_SW_EEEEENS4_13SM90_TMA_LOADENS4_14ComposedLayoutINS4_7SwizzleILi2ELi4ELi3EEENS4_18smem_ptr_flag_bitsILi16EEENSS_INS5_IJNSA_ILi8EEESG_EEENS5_IJSG_SB_EEEEEEEvNS4_8identityESZ_S19_vS1A_EENS_8epilogue10collective18CollectiveEpilogueINS1C_23Sm100TmaWarpSpecializedILi4ELi2ELi32ELb1ELb0EEEJSH_NS5_IJNSS_ISE_SB_EES1H_EEESI_SJ_SI_SJ_NS1C_6fusion15FusionCallbacksIS1G_NS1J_17LinearCombinationISI_fSI_fLNS_15FloatRoundStyleE2EEESH_S1I_JEEENS4_5SM1004TMEM4LOAD26SM100_TMEM_LOAD_16dp256b8xESZ_NS10_INS11_ILi3ELi4ELi3EEES14_NSS_INS5_IJS15_SE_EEENS5_IJSE_SB_EEEEEEENS4_17SM75_U32x4_LDSM_NENS4_14SM90_TMA_STOREES1X_NS4_17SM90_U32x4_STSM_NENS4_39AutoVectorizingCopyWithAssumedAlignmentILi128EEEEEEvvEEEEvNT_6ParamsE) ;  /* 0xffffff6002487950 */ /* 0x000fea0003c3ffff */
        .weak           $__internal_1_$__cuda_sm10x_tcgen05_guardrail_trap_phase_invalid_during_alloc
        .type           $__internal_1_$__cuda_sm10x_tcgen05_guardrail_trap_phase_invalid_during_alloc,@function
        .size           $__internal_1_$__cuda_sm10x_tcgen05_guardrail_trap_phase_invalid_during_alloc,($__internal_2_$__cuda_sm10x_tcgen05_guardrail_trap_unallocated_columns_being_dealloced - $__internal_1_$__cuda_sm10x_tcgen05_guardrail_trap_phase_invalid_during_alloc)
$__internal_1_$__cuda_sm10x_tcgen05_guardrail_trap_phase_invalid_during_alloc:
[----:B------:R-:W-:Y:S05]  /*9ee0*/  BPT.TRAP 0x1 ;  /* 0x000000040000795c */ /* 0x000fea0000300000 */
[----:B------:R-:W-:-:S04]  /*9ef0*/  MOV R3, 0x0 ;  /* 0x0000000000037802 */ /* 0x000fc80000000f00 */
[----:B------:R-:W-:Y:S05]  /*9f00*/  RET.REL.NODEC R2 `(_ZN7cutlass13device_kernelINS_4gemm6kernel13GemmUniversalIN4cute5tupleIJiiiiEEENS1_10collective13CollectiveMmaINS1_35MainloopSm100TmaUmmaWarpSpecializedILi9ELi2ELi4ENS5_IJNS4_1CILi1EEESB_SB_EEEEENS5_IJNSA_ILi64EEENSA_ILi256EEENSA_ILi32EEEEEENS_6half_tENS5_IJlSB_lEEESI_SJ_NS4_8TiledMMAINS4_8MMA_AtomIJNS4_20SM100_MMA_F16BF16_SSISI_SI_fLi64ELi256ELNS4_4UMMA5MajorE0ELSO_0ELNSN_7ScaleInE0ELSP_0EEEEEENS4_6LayoutISC_NS5_IJNSA_ILi0EEEST_ST_EEEEENS5_IJNS4_10UnderscoreESW_SW_EEEEENS4_13SM90_TMA_LOADENS4_14ComposedLayoutINS4_7SwizzleILi2ELi4ELi3EEENS4_18smem_ptr_flag_bitsILi16EEENSS_INS5_IJNSA_ILi8EEESG_EEENS5_IJSG_SB_EEEEEEEvNS4_8identityESZ_S19_vS1A_EENS_8epilogue10collective18CollectiveEpilogueINS1C_23Sm100TmaWarpSpecializedILi4ELi2ELi32ELb1ELb0EEEJSH_NS5_IJNSS_ISE_SB_EES1H_EEESI_SJ_SI_SJ_NS1C_6fusion15FusionCallbacksIS1G_NS1J_17LinearCombinationISI_fSI_fLNS_15FloatRoundStyleE2EEESH_S1I_JEEENS4_5SM1004TMEM4LOAD26SM100_TMEM_LOAD_16dp256b8xESZ_NS10_INS11_ILi3ELi4ELi3EEES14_NSS_INS5_IJS15_SE_EEENS5_IJSE_SB_EEEEEEENS4_17SM75_U32x4_LDSM_NENS4_14SM90_TMA_STOREES1X_NS4_17SM90_U32x4_STSM_NENS4_39AutoVectorizingCopyWithAssumedAlignmentILi128EEEEEEvvEEEEvNT_6ParamsE) ;  /* 0xffffff60023c7950 */ /* 0x000fea0003c3ffff */
        .weak           $__internal_2_$__cuda_sm10x_tcgen05_guardrail_trap_unallocated_columns_being_dealloced
        .type           $__internal_2_$__cuda_sm10x_tcgen05_guardrail_trap_unallocated_columns_being_dealloced,@function
        .size           $__internal_2_$__cuda_sm10x_tcgen05_guardrail_trap_unallocated_columns_being_dealloced,(.L_x_192 - $__internal_2_$__cuda_sm10x_tcgen05_guardrail_trap_unallocated_columns_being_dealloced)
$__internal_2_$__cuda_sm10x_tcgen05_guardrail_trap_unallocated_columns_being_dealloced:
[----:B------:R-:W-:Y:S05]  /*9f10*/  BPT.TRAP 0x1 ;  /* 0x000000040000795c */ /* 0x000fea0000300000 */
[----:B------:R-:W-:-:S04]  /*9f20*/  HFMA2 R3, -RZ, RZ, 0, 0 ;  /* 0x00000000ff037431 */ /* 0x000fc800000001ff */
[----:B------:R-:W-:Y:S05]  /*9f30*/  RET.REL.NODEC R2 `(_ZN7cutlass13device_kernelINS_4gemm6kernel13GemmUniversalIN4cute5tupleIJiiiiEEENS1_10collective13CollectiveMmaINS1_35MainloopSm100TmaUmmaWarpSpecializedILi9ELi2ELi4ENS5_IJNS4_1CILi1EEESB_SB_EEEEENS5_IJNSA_ILi64EEENSA_ILi256EEENSA_ILi32EEEEEENS_6half_tENS5_IJlSB_lEEESI_SJ_NS4_8TiledMMAINS4_8MMA_AtomIJNS4_20SM100_MMA_F16BF16_SSISI_SI_fLi64ELi256ELNS4_4UMMA5MajorE0ELSO_0ELNSN_7ScaleInE0ELSP_0EEEEEENS4_6LayoutISC_NS5_IJNSA_ILi0EEEST_ST_EEEEENS5_IJNS4_10UnderscoreESW_SW_EEEEENS4_13SM90_TMA_LOADENS4_14ComposedLayoutINS4_7SwizzleILi2ELi4ELi3EEENS4_18smem_ptr_flag_bitsILi16EEENSS_INS5_IJNSA_ILi8EEESG_EEENS5_IJSG_SB_EEEEEEEvNS4_8identityESZ_S19_vS1A_EENS_8epilogue10collective18CollectiveEpilogueINS1C_23Sm100TmaWarpSpecializedILi4ELi2ELi32ELb1ELb0EEEJSH_NS5_IJNSS_ISE_SB_EES1H_EEESI_SJ_SI_SJ_NS1C_6fusion15FusionCallbacksIS1G_NS1J_17LinearCombinationISI_fSI_fLNS_15FloatRoundStyleE2EEESH_S1I_JEEENS4_5SM1004TMEM4LOAD26SM100_TMEM_LOAD_16dp256b8xESZ_NS10_INS11_ILi3ELi4ELi3EEES14_NSS_INS5_IJS15_SE_EEENS5_IJSE_SB_EEEEEEENS4_17SM75_U32x4_LDSM_NENS4_14SM90_TMA_STOREES1X_NS4_17SM90_U32x4_STSM_NENS4_39AutoVectorizingCopyWithAssumedAlignmentILi128EEEEEEvvEEEEvNT_6ParamsE) ;  /* 0xffffff6002307950 */ /* 0x000fea0003c3ffff */
.L_x_191:
[----:B------:R-:W-:-:S00]  /*9f40*/  BRA `(.L_x_191) ;  /* 0xfffffffc00fc7947 */ /* 0x000fc0000383ffff */
[----:B------:R-:W-:-:S00]  /*9f50*/  NOP ;  /* 0x0000000000007918 */ /* 0x000fc00000000000 */
        /* <DEDUP_REMOVED lines=10> */
.L_x_192:


//--------------------- .nv.global.init           --------------------------
	.section	.nv.global.init,"aw",@progbits
.nv.global.init:
	.type		$str$27,@object
	.size		$str$27,($str$28 - $str$27)
$str$27:
        /*0000*/ 	.byte	0x28, 0x61, 0x64, 0x64, 0x72, 0x65, 0x73, 0x73, 0x20, 0x26, 0x20, 0x6d, 0x61, 0x73, 0x6b, 0x29
        /*0010*/ 	.byte	0x20, 0x3d, 0x3d, 0x20, 0x30, 0x00
	.type		$str$28,@object
	.size		$str$28,($str$26 - $str$28)
$str$28:
        /*0016*/ 	.byte	0x2f, 0x74, 0x6d, 0x70, 0x2f, 0x63, 0x75, 0x74, 0x6c, 0x61, 0x73, 0x73, 0x5f, 0x73, 0x77, 0x65
        /*0026*/ 	.byte	0x65, 0x70, 0x5f, 0x73, 0x72, 0x63, 0x2f, 0x69, 0x6e, 0x63, 0x6c, 0x75, 0x64, 0x65, 0x2f, 0x63
        /*0036*/ 	.byte	0x75, 0x74, 0x65, 0x2f, 0x70, 0x6f, 0x69, 0x6e, 0x74, 0x65, 0x72, 0x5f, 0x66, 0x6c, 0x61, 0x67
        /*0046*/ 	.byte	0x67, 0x65, 0x64, 0x2e, 0x68, 0x70, 0x70, 0x00
	.type		$str$26,@object
	.size		$str$26,($str$25 - $str$26)
$str$26:
        /*004e*/ 	.byte	0x2f, 0x74, 0x6d, 0x70, 0x2f, 0x63, 0x75, 0x74, 0x6c, 0x61, 0x73, 0x73, 0x5f, 0x73, 0x77, 0x65
        /*005e*/ 	.byte	0x65, 0x70, 0x5f, 0x73, 0x72, 0x63, 0x2f, 0x69, 0x6e, 0x63, 0x6c, 0x75, 0x64, 0x65, 0x2f, 0x63
        /*006e*/ 	.byte	0x75, 0x74, 0x65, 0x2f, 0x61, 0x74, 0x6f, 0x6d, 0x2f, 0x63, 0x6f, 0x70, 0x79, 0x5f, 0x74, 0x72
        /*007e*/ 	.byte	0x61, 0x69, 0x74, 0x73, 0x5f, 0x73, 0x6d, 0x31, 0x30, 0x30, 0x2e, 0x68, 0x70, 0x70, 0x00
	.type		$str$25,@object
	.size		$str$25,(__unnamed_1 - $str$25)
$str$25:
        /*008d*/ 	.byte	0x28, 0x28, 0x75, 0x69, 0x6e, 0x74, 0x33, 0x32, 0x5f, 0x74, 0x28, 0x74, 0x68, 0x72, 0x65, 0x61
        /*009d*/ 	.byte	0x64, 0x49, 0x64, 0x78, 0x2e, 0x78, 0x29, 0x20, 0x2f, 0x20, 0x33, 0x32, 0x29, 0x20, 0x25, 0x20
        /*00ad*/ 	.byte	0x34, 0x29, 0x20, 0x3d, 0x3d, 0x20, 0x28, 0x28, 0x28, 0x74, 0x6d, 0x65, 0x6d, 0x5f, 0x61, 0x64
        /*00bd*/ 	.byte	0x64, 0x72, 0x20, 0x3e, 0x3e, 0x20, 0x31, 0x36, 0x29, 0x20, 0x2f, 0x20, 0x33, 0x32, 0x29, 0x20
        /*00cd*/ 	.byte	0x25, 0x20, 0x34, 0x29, 0x00
	.type		__unnamed_1,@object
	.size		__unnamed_1,(__unnamed_2 - __unnamed_1)
__unnamed_1:
        /*00d2*/ 	.byte	0x61, 0x75, 0x74, 0x6f, 0x20, 0x63, 0x75, 0x74, 0x65, 0x3a, 0x3a, 0x61, 0x73, 0x5f, 0x70, 0x6f
        /* <DEDUP_REMOVED lines=24> */
        /*0262*/ 	.byte	0x3e, 0x3e, 0x3e, 0x5d, 0x00
	.type		__unnamed_2,@object
	.size		__unnamed_2,(.L_2 - __unnamed_2)
__unnamed_2:
        /* <DEDUP_REMOVED lines=46> */
        /*0547*/ 	.byte	0x75, 0x74, 0x65, 0x3a, 0x3a, 0x43, 0x3c, 0x30, 0x3e, 0x3e, 0x3e, 0x3e, 0x5d, 0x00
.L_2:


//--------------------- .nv.shared._ZN7cutlass13device_kernelINS_4gemm6kernel13GemmUniversalIN4cute5tupleIJiiiiEEENS1_10collective13CollectiveMmaINS1_35MainloopSm100TmaUmmaWarpSpecializedILi9ELi2ELi4ENS5_IJNS4_1CILi1EEESB_SB_EEEEENS5_IJNSA_ILi64EEENSA_ILi256EEENSA_ILi32EEEEEENS_6half_tENS5_IJlSB_lEEESI_SJ_NS4_8TiledMMAINS4_8MMA_AtomIJNS4_20SM100_MMA_F16BF16_SSISI_SI_fLi64ELi256ELNS4_4UMMA5MajorE0ELSO_0ELNSN_7ScaleInE0ELSP_0EEEEEENS4_6LayoutISC_NS5_IJNSA_ILi0EEEST_ST_EEEEENS5_IJNS4_10UnderscoreESW_SW_EEEEENS4_13SM90_TMA_LOADENS4_14ComposedLayoutINS4_7SwizzleILi2ELi4ELi3EEENS4_18smem_ptr_flag_bitsILi16EEENSS_INS5_IJNSA_ILi8EEESG_EEENS5_IJSG_SB_EEEEEEEvNS4_8identityESZ_S19_vS1A_EENS_8epilogue10collective18CollectiveEpilogueINS1C_23Sm100TmaWarpSpecializedILi4ELi2ELi32ELb1ELb0EEEJSH_NS5_IJNSS_ISE_SB_EES1H_EEESI_SJ_SI_SJ_NS1C_6fusion15FusionCallbacksIS1G_NS1J_17LinearCombinationISI_fSI_fLNS_15FloatRoundStyleE2EEESH_S1I_JEEENS4_5SM1004TMEM4LOAD26SM100_TMEM_LOAD_16dp256b8xESZ_NS10_INS11_ILi3ELi4ELi3EEES14_NSS_INS5_IJS15_SE_EEENS5_IJSE_SB_EEEEEEENS4_17SM75_U32x4_LDSM_NENS4_14SM90_TMA_STOREES1X_NS4_17SM90_U32x4_STSM_NENS4_39AutoVectorizingCopyWithAssumedAlignmentILi128EEEEEEvvEEEEvNT_6ParamsE --------------------------
	.section	.nv.shared._ZN7cutlass13device_kernelINS_4gemm6kernel13GemmUniversalIN4cute5tupleIJiiiiEEENS1_10collective13CollectiveMmaINS1_35MainloopSm100TmaUmmaWarpSpecializedILi9ELi2ELi4ENS5_IJNS4_1CILi1EEESB_SB_EEEEENS5_IJNSA_ILi64EEENSA_ILi256EEENSA_ILi32EEEEEENS_6half_tENS5_IJlSB_lEEESI_SJ_NS4_8TiledMMAINS4_8MMA_AtomIJNS4_20SM100_MMA_F16BF16_SSISI_SI_fLi64ELi256ELNS4_4UMMA5MajorE0ELSO_0ELNSN_7ScaleInE0ELSP_0EEEEEENS4_6LayoutISC_NS5_IJNSA_ILi0EEEST_ST_EEEEENS5_IJNS4_10UnderscoreESW_SW_EEEEENS4_13SM90_TMA_LOADENS4_14ComposedLayoutINS4_7SwizzleILi2ELi4ELi3EEENS4_18smem_ptr_flag_bitsILi16EEENSS_INS5_IJNSA_ILi8EEESG_EEENS5_IJSG_SB_EEEEEEEvNS4_8identityESZ_S19_vS1A_EENS_8epilogue10collective18CollectiveEpilogueINS1C_23Sm100TmaWarpSpecializedILi4ELi2ELi32ELb1ELb0EEEJSH_NS5_IJNSS_ISE_SB_EES1H_EEESI_SJ_SI_SJ_NS1C_6fusion15FusionCallbacksIS1G_NS1J_17LinearCombinationISI_fSI_fLNS_15FloatRoundStyleE2EEESH_S1I_JEEENS4_5SM1004TMEM4LOAD26SM100_TMEM_LOAD_16dp256b8xESZ_NS10_INS11_ILi3ELi4ELi3EEES14_NSS_INS5_IJS15_SE_EEENS5_IJSE_SB_EEEEEEENS4_17SM75_U32x4_LDSM_NENS4_14SM90_TMA_STOREES1X_NS4_17SM90_U32x4_STSM_NENS4_39AutoVectorizingCopyWithAssumedAlignmentILi128EEEEEEvvEEEEvNT_6ParamsE,"aw",@nobits
	.sectionflags	@""
	.align	16
	.zero		1024


//--------------------- .nv.shared.reserved.0     --------------------------
	.section	.nv.shared.reserved.0,"aw",@nobits
	.weak		__nv_reservedSMEM_offset_0_alias
	.size		__nv_reservedSMEM_offset_0_alias, 0, 64
	.other		__nv_reservedSMEM_offset_0_alias,@"STO_CUDA_RESERVED_SHARED STV_DEFAULT"
__nv_reservedSMEM_offset_0_alias:
	.zero		0
.nv.shared.reserved.0:
	.zero		64
	.weak		__nv_reservedSMEM_tcgen05_partition
	.type		__nv_reservedSMEM_tcgen05_partition,@object
	.size		__nv_reservedSMEM_tcgen05_partition,(.L_0 - __nv_reservedSMEM_tcgen05_partition)
__nv_reservedSMEM_tcgen05_partition:
	.zero		32
.L_0:


//--------------------- .nv.global                --------------------------
	.section	.nv.global,"aw",@nobits
.nv.global:
	.type		_ZN40_INTERNAL_64100935_4_k_cu_cc56b80b_333114cute1_E,@object
	.size		_ZN40_INTERNAL_64100935_4_k_cu_cc56b80b_333114cute1_E,(_ZN40_INTERNAL_64100935_4_k_cu_cc56b80b_333114cuda3std3__45__cpo6cbeginE - _ZN40_INTERNAL_64100935_4_k_cu_cc56b80b_333114cute1_E)
_ZN40_INTERNAL_64100935_4_k_cu_cc56b80b_333114cute1_E:
	.zero		1
	.type		_ZN40_INTERNAL_64100935_4_k_cu_cc56b80b_333114cuda3std3__45__cpo6cbeginE,@object
	.size		_ZN40_INTERNAL_64100935_4_k_cu_cc56b80b_333114cuda3std3__45__cpo6cbeginE,(_ZN40_INTERNAL_64100935_4_k_cu_cc56b80b_333114cuda3std3__48in_placeE - _ZN40_INTERNAL_64100935_4_k_cu_cc56b80b_333114cuda3std3__45__cpo6cbeginE)
_ZN40_INTERNAL_64100935_4_k_cu_cc56b80b_333114cuda3std3__45__cpo6cbeginE:
	.zero		1
	.type		_ZN40_INTERNAL_64100935_4_k_cu_cc56b80b_333114cuda3std3__48in_placeE,@object
	.size		_ZN40_INTERNAL_64100935_4_k_cu_cc56b80b_333114cuda3std3__48in_placeE,(_ZN40_INTERNAL_64100935_4_k_cu_cc56b80b_333114cuda3std6ranges3__45__cpo9iter_moveE - _ZN40_INTERNAL_64100935_4_k_cu_cc56b80b_333114cuda3std3__48in_placeE)
_ZN40_INTERNAL_64100935_4_k_cu_cc56b80b_333114cuda3std3__48in_placeE:
	.zero		1
	.type		_ZN40_INTERNAL_64100935_4_k_cu_cc56b80b_333114cuda3std6ranges3__45__cpo9iter_moveE,@object
	.size		_ZN40_INTERNAL_64100935_4_k_cu_cc56b80b_333114cuda3std6ranges3__45__cpo9iter_moveE,(_ZN40_INTERNAL_64100935_4_k_cu_cc56b80b_333114cuda3std3__45__cpo5beginE - _ZN40_INTERNAL_64100935_4_k_cu_cc56b80b_333114cuda3std6ranges3__45__cpo9iter_moveE)
_ZN40_INTERNAL_64100935_4_k_cu_cc56b80b_333114cuda3std6ranges3__45__cpo9iter_moveE:
	.zero		1
	.type		_ZN40_INTERNAL_64100935_4_k_cu_cc56b80b_333114cuda3std3__45__cpo5beginE,@object
	.size		_ZN40_INTERNAL_64100935_4_k_cu_cc56b80b_333114cuda3std3__45__cpo5beginE,(_ZN40_INTERNAL_64100935_4_k_cu_cc56b80b_333114cuda3std3__442_GLOBAL__N__64100935_4_k_cu_cc56b80b_333116ignoreE - _ZN40_INTERNAL_64100935_4_k_cu_cc56b80b_333114cuda3std3__45__cpo5beginE)
_ZN40_INTERNAL_64100935_4_k_cu_cc56b80b_333114cuda3std3__45__cpo5beginE:
	.zero		1
	.type		_ZN40_INTERNAL_64100935_4_k_cu_cc56b80b_333114cuda3std3__442_GLOBAL__N__64100935_4_k_cu_cc56b80b_333116ignoreE,@object
	.size		_ZN40_INTERNAL_64100935_4_k_cu_cc56b80b_333114cuda3std3__442_GLOBAL__N__64100935_4_k_cu_cc56b80b_333116ignoreE,(_ZN40_INTERNAL_64100935_4_k_cu_cc56b80b_333114cute7productE - _ZN40_INTERNAL_64100935_4_k_cu_cc56b80b_333114cuda3std3__442_GLOBAL__N__64100935_4_k_cu_cc56b80b_333116ignoreE)
_ZN40_INTERNAL_64100935_4_k_cu_cc56b80b_333114cuda3std3__442_GLOBAL__N__64100935_4_k_cu_cc56b80b_333116ignoreE:
	.zero		1
	.type		_ZN40_INTERNAL_64100935_4_k_cu_cc56b80b_333114cute7productE,@object
	.size		_ZN40_INTERNAL_64100935_4_k_cu_cc56b80b_333114cute7productE,(_ZN40_INTERNAL_64100935_4_k_cu_cc56b80b_333114cuda3std3__45__cpo3endE - _ZN40_INTERNAL_64100935_4_k_cu_cc56b80b_333114cute7productE)
_ZN40_INTERNAL_64100935_4_k_cu_cc56b80b_333114cute7productE:
	.zero		1
	.type		_ZN40_INTERNAL_64100935_4_k_cu_cc56b80b_333114cuda3std3__45__cpo3endE,@object
	.size		_ZN40_INTERNAL_64100935_4_k_cu_cc56b80b_333114cuda3std3__45__cpo3endE,(_ZN40_INTERNAL_64100935_4_k_cu_cc56b80b_333114cuda3std3__419piecewise_constructE - _ZN40_INTERNAL_64100935_4_k_cu_cc56b80b_333114cuda3std3__45__cpo3endE)
_ZN40_INTERNAL_64100935_4_k_cu_cc56b80b_333114cuda3std3__45__cpo3endE:
	.zero		1
	.type		_ZN40_INTERNAL_64100935_4_k_cu_cc56b80b_333114cuda3std3__419piecewise_constructE,@object
	.size		_ZN40_INTERNAL_64100935_4_k_cu_cc56b80b_333114cuda3std3__419piecewise_constructE,(_ZN40_INTERNAL_64100935_4_k_cu_cc56b80b_333114cuda3std3__45__cpo4cendE - _ZN40_INTERNAL_64100935_4_k_cu_cc56b80b_333114cuda3std3__419piecewise_constructE)
_ZN40_INTERNAL_64100935_4_k_cu_cc56b80b_333114cuda3std3__419piecewise_constructE:
	.zero		1
	.type		_ZN40_INTERNAL_64100935_4_k_cu_cc56b80b_333114cuda3std3__45__cpo4cendE,@object
	.size		_ZN40_INTERNAL_64100935_4_k_cu_cc56b80b_333114cuda3std3__45__cpo4cendE,(_ZN40_INTERNAL_64100935_4_k_cu_cc56b80b_333114cuda3std6ranges3__45__cpo4swapE - _ZN40_INTERNAL_64100935_4_k_cu_cc56b80b_333114cuda3std3__45__cpo4cendE)
_ZN40_INTERNAL_64100935_4_k_cu_cc56b80b_333114cuda3std3__45__cpo4cendE:
	.zero		1
	.type		_ZN40_INTERNAL_64100935_4_k_cu_cc56b80b_333114cuda3std6ranges3__45__cpo4swapE,@object
	.size		_ZN40_INTERNAL_64100935_4_k_cu_cc56b80b_333114cuda3std6ranges3__45__cpo4swapE,(.L_10 - _ZN40_INTERNAL_64100935_4_k_cu_cc56b80b_333114cuda3std6ranges3__45__cpo4swapE)
_ZN40_INTERNAL_64100935_4_k_cu_cc56b80b_333114cuda3std6ranges3__45__cpo4swapE:
	.zero		1
.L_10:


//--------------------- .nv.constant0._ZN7cutlass13device_kernelINS_4gemm6kernel13GemmUniversalIN4cute5tupleIJiiiiEEENS1_10collective13CollectiveMmaINS1_35MainloopSm100TmaUmmaWarpSpecializedILi9ELi2ELi4ENS5_IJNS4_1CILi1EEESB_SB_EEEEENS5_IJNSA_ILi64EEENSA_ILi256EEENSA_ILi32EEEEEENS_6half_tENS5_IJlSB_lEEESI_SJ_NS4_8TiledMMAINS4_8MMA_AtomIJNS4_20SM100_MMA_F16BF16_SSISI_SI_fLi64ELi256ELNS4_4UMMA5MajorE0ELSO_0ELNSN_7ScaleInE0ELSP_0EEEEEENS4_6LayoutISC_NS5_IJNSA_ILi0EEEST_ST_EEEEENS5_IJNS4_10UnderscoreESW_SW_EEEEENS4_13SM90_TMA_LOADENS4_14ComposedLayoutINS4_7SwizzleILi2ELi4ELi3EEENS4_18smem_ptr_flag_bitsILi16EEENSS_INS5_IJNSA_ILi8EEESG_EEENS5_IJSG_SB_EEEEEEEvNS4_8identityESZ_S19_vS1A_EENS_8epilogue10collective18CollectiveEpilogueINS1C_23Sm100TmaWarpSpecializedILi4ELi2ELi32ELb1ELb0EEEJSH_NS5_IJNSS_ISE_SB_EES1H_EEESI_SJ_SI_SJ_NS1C_6fusion15FusionCallbacksIS1G_NS1J_17LinearCombinationISI_fSI_fLNS_15FloatRoundStyleE2EEESH_S1I_JEEENS4_5SM1004TMEM4LOAD26SM100_TMEM_LOAD_16dp256b8xESZ_NS10_INS11_ILi3ELi4ELi3EEES14_NSS_INS5_IJS15_SE_EEENS5_IJSE_SB_EEEEEEENS4_17SM75_U32x4_LDSM_NENS4_14SM90_TMA_STOREES1X_NS4_17SM90_U32x4_STSM_NENS4_39AutoVectorizingCopyWithAssumedAlignmentILi128EEEEEEvvEEEEvNT_6ParamsE --------------------------
	.section	.nv.constant0._ZN7cutlass13device_kernelINS_4gemm6kernel13GemmUniversalIN4cute5tupleIJiiiiEEENS1_10collective13CollectiveMmaINS1_35MainloopSm100TmaUmmaWarpSpecializedILi9ELi2ELi4ENS5_IJNS4_1CILi1EEESB_SB_EEEEENS5_IJNSA_ILi64EEENSA_ILi256EEENSA_ILi32EEEEEENS_6half_tENS5_IJlSB_lEEESI_SJ_NS4_8TiledMMAINS4_8MMA_AtomIJNS4_20SM100_MMA_F16BF16_SSISI_SI_fLi64ELi256ELNS4_4UMMA5MajorE0ELSO_0ELNSN_7ScaleInE0ELSP_0EEEEEENS4_6LayoutISC_NS5_IJNSA_ILi0EEEST_ST_EEEEENS5_IJNS4_10UnderscoreESW_SW_EEEEENS4_13SM90_TMA_LOADENS4_14ComposedLayoutINS4_7SwizzleILi2ELi4ELi3EEENS4_18smem_ptr_flag_bitsILi16EEENSS_INS5_IJNSA_ILi8EEESG_EEENS5_IJSG_SB_EEEEEEEvNS4_8identityESZ_S19_vS1A_EENS_8epilogue10collective18CollectiveEpilogueINS1C_23Sm100TmaWarpSpecializedILi4ELi2ELi32ELb1ELb0EEEJSH_NS5_IJNSS_ISE_SB_EES1H_EEESI_SJ_SI_SJ_NS1C_6fusion15FusionCallbacksIS1G_NS1J_17LinearCombinationISI_fSI_fLNS_15FloatRoundStyleE2EEESH_S1I_JEEENS4_5SM1004TMEM4LOAD26SM100_TMEM_LOAD_16dp256b8xESZ_NS10_INS11_ILi3ELi4ELi3EEES14_NSS_INS5_IJS15_SE_EEENS5_IJSE_SB_EEEEEEENS4_17SM75_U32x4_LDSM_NENS4_14SM90_TMA_STOREES1X_NS4_17SM90_U32x4_STSM_NENS4_39AutoVectorizingCopyWithAssumedAlignmentILi128EEEEEEvvEEEEvNT_6ParamsE,"a",@progbits
	.sectionflags	@""
	.align	4
.nv.constant0._ZN7cutlass13device_kernelINS_4gemm6kernel13GemmUniversalIN4cute5tupleIJiiiiEEENS1_10collective13CollectiveMmaINS1_35MainloopSm100TmaUmmaWarpSpecializedILi9ELi2ELi4ENS5_IJNS4_1CILi1EEESB_SB_EEEEENS5_IJNSA_ILi64EEENSA_ILi256EEENSA_ILi32EEEEEENS_6half_tENS5_IJlSB_lEEESI_SJ_NS4_8TiledMMAINS4_8MMA_AtomIJNS4_20SM100_MMA_F16BF16_SSISI_SI_fLi64ELi256ELNS4_4UMMA5MajorE0ELSO_0ELNSN_7ScaleInE0ELSP_0EEEEEENS4_6LayoutISC_NS5_IJNSA_ILi0EEEST_ST_EEEEENS5_IJNS4_10UnderscoreESW_SW_EEEEENS4_13SM90_TMA_LOADENS4_14ComposedLayoutINS4_7SwizzleILi2ELi4ELi3EEENS4_18smem_ptr_flag_bitsILi16EEENSS_INS5_IJNSA_ILi8EEESG_EEENS5_IJSG_SB_EEEEEEEvNS4_8identityESZ_S19_vS1A_EENS_8epilogue10collective18CollectiveEpilogueINS1C_23Sm100TmaWarpSpecializedILi4ELi2ELi32ELb1ELb0EEEJSH_NS5_IJNSS_ISE_SB_EES1H_EEESI_SJ_SI_SJ_NS1C_6fusion15FusionCallbacksIS1G_NS1J_17LinearCombinationISI_fSI_fLNS_15FloatRoundStyleE2EEESH_S1I_JEEENS4_5SM1004TMEM4LOAD26SM100_TMEM_LOAD_16dp256b8xESZ_NS10_INS11_ILi3ELi4ELi3EEES14_NSS_INS5_IJS15_SE_EEENS5_IJSE_SB_EEEEEEENS4_17SM75_U32x4_LDSM_NENS4_14SM90_TMA_STOREES1X_NS4_17SM90_U32x4_STSM_NENS4_39AutoVectorizingCopyWithAssumedAlignmentILi128EEEEEEvvEEEEvNT_6ParamsE:
	.zero		2944


//--------------------- SYMBOLS --------------------------

	.type		.nv.reservedSmem.offset0,@object
	.size		.nv.reservedSmem.offset0,0x4
	.type		.nv.reservedSmem.cap,@object
	.size		.nv.reservedSmem.cap,0x4
	.type		__assertfail,@function
